	.target	sm_100a

	.elftype	@"ET_EXEC"


//--------------------- .note.nv.tkinfo           --------------------------
	.section	.note.nv.tkinfo,"",@"SHT_NOTE"
	.sectionflags	@"SHF_NOTE_NV_TKINFO"
	.tkinfo
        /*0018*/ 	.word	0x00000002
        /*0030*/ 	.string	""
        /*0030*/ 	.string	"ptxas"
        /*0030*/ 	.string	"Cuda compilation tools, release 13.0, V13.0.88"
        /*0030*/ 	.string	"Build cuda_13.0.r13.0/compiler.36424714_0"
        /*0030*/ 	.string	"-arch sm_100a -m 64 "



//--------------------- .note.nv.cuinfo           --------------------------
	.section	.note.nv.cuinfo,"",@"SHT_NOTE"
	.sectionflags	@"SHF_NOTE_NV_CUINFO"
        /*0018*/ 	.short	0x0002
        /*001a*/ 	.short	0x0064
        /*001c*/ 	.short	0x0082
	.zero		2


//--------------------- .nv.info                  --------------------------
	.section	.nv.info,"",@"SHT_CUDA_INFO"
	.align	4


	//----- nvinfo : EIATTR_REGCOUNT
	.align		4
        /*0000*/ 	.byte	0x04, 0x2f
        /*0002*/ 	.short	(.L_19 - .L_18)
	.align		4
.L_18:
        /*0004*/ 	.word	index@(_ZN7cutlass13device_kernelINS_4gemm6kernel13GemmUniversalIN4cute5tupleIJiiiiEEENS1_10collective13CollectiveMmaINS1_35MainloopSm100TmaUmmaWarpSpecializedILi3ELi2ELi4ENS5_IJNS4_1CILi2EEENSA_ILi1EEESC_EEEEENS5_IJNSA_ILi128EEESF_NSA_ILi64EEEEEEaNS5_IJlSC_lEEEaSI_NS4_8TiledMMAINS4_8MMA_AtomIJNS4_21SM100_MMA_S8_2x1SM_SSIaaiLi128ELi128ELNS4_4UMMA5MajorE0ELSN_0ELNSM_8SaturateE0EEEEEENS4_6LayoutINS5_IJSC_SC_SC_EEENS5_IJNSA_ILi0EEEST_ST_EEEEENS5_IJNS4_10UnderscoreESW_SW_EEEEENS4_18SM100_TMA_2SM_LOADENS4_14ComposedLayoutINS4_7SwizzleILi2ELi4ELi3EEENS4_18smem_ptr_flag_bitsILi8EEENSR_INS5_IJNSA_ILi8EEESG_EEENS5_IJSG_SC_EEEEEEEvNS4_8identityESZ_S19_vS1A_EENS_8epilogue10collective18CollectiveEpilogueINS1C_23Sm100TmaWarpSpecializedILi2ELi2ELi32ELb0ELb0EEEJNS5_IJSG_SF_SG_EEENS5_IJNSR_ISG_SC_EENSR_INS5_IJNSA_ILi32EEESB_EEENS5_IJSC_SG_EEEEEEEEaSI_aSI_NS1C_6fusion15FusionCallbacksIS1G_NS1O_17LinearCombinationIaiaiLNS_15FloatRoundStyleE2EEES1H_S1N_JEEENS4_5SM1004TMEM4LOAD26SM100_TMEM_LOAD_32dp32b32xENS4_13SM90_TMA_LOADENS10_INS11_ILi1ELi4ELi3EEES14_NSR_INS5_IJS15_S1J_EEENS5_IJS1J_SC_EEEEEEENS4_39AutoVectorizingCopyWithAssumedAlignmentILi128EEENS4_14SM90_TMA_STOREES23_S25_S25_EEEvvEEEEvNT_6ParamsE)
        /*0008*/ 	.word	0x0000007a


	//----- nvinfo : EIATTR_FRAME_SIZE
	.align		4
.L_19:
        /*000c*/ 	.byte	0x04, 0x11
        /*000e*/ 	.short	(.L_21 - .L_20)
	.align		4
.L_20:
        /*0010*/ 	.word	index@($__internal_2_$__cuda_sm10x_tcgen05_guardrail_trap_unallocated_columns_being_dealloced)
        /*0014*/ 	.word	0x00000000


	//----- nvinfo : EIATTR_FRAME_SIZE
	.align		4
.L_21:
        /*0018*/ 	.byte	0x04, 0x11
        /*001a*/ 	.short	(.L_23 - .L_22)
	.align		4
.L_22:
        /*001c*/ 	.word	index@($__internal_1_$__cuda_sm10x_tcgen05_guardrail_trap_phase_invalid_during_alloc)
        /*0020*/ 	.word	0x00000000


	//----- nvinfo : EIATTR_FRAME_SIZE
	.align		4
.L_23:
        /*0024*/ 	.byte	0x04, 0x11
        /*0026*/ 	.short	(.L_25 - .L_24)
	.align		4
.L_24:
        /*0028*/ 	.word	index@($__internal_0_$__cuda_sm10x_tcgen05_guardrail_trap_col_being_dealloced_not_returned_by_alloc)
        /*002c*/ 	.word	0x00000000


	//----- nvinfo : EIATTR_FRAME_SIZE
	.align		4
.L_25:
        /*0030*/ 	.byte	0x04, 0x11
        /*0032*/ 	.short	(.L_27 - .L_26)
	.align		4
.L_26:
        /*0034*/ 	.word	index@(_ZN7cutlass13device_kernelINS_4gemm6kernel13GemmUniversalIN4cute5tupleIJiiiiEEENS1_10collective13CollectiveMmaINS1_35MainloopSm100TmaUmmaWarpSpecializedILi3ELi2ELi4ENS5_IJNS4_1CILi2EEENSA_ILi1EEESC_EEEEENS5_IJNSA_ILi128EEESF_NSA_ILi64EEEEEEaNS5_IJlSC_lEEEaSI_NS4_8TiledMMAINS4_8MMA_AtomIJNS4_21SM100_MMA_S8_2x1SM_SSIaaiLi128ELi128ELNS4_4UMMA5MajorE0ELSN_0ELNSM_8SaturateE0EEEEEENS4_6LayoutINS5_IJSC_SC_SC_EEENS5_IJNSA_ILi0EEEST_ST_EEEEENS5_IJNS4_10UnderscoreESW_SW_EEEEENS4_18SM100_TMA_2SM_LOADENS4_14ComposedLayoutINS4_7SwizzleILi2ELi4ELi3EEENS4_18smem_ptr_flag_bitsILi8EEENSR_INS5_IJNSA_ILi8EEESG_EEENS5_IJSG_SC_EEEEEEEvNS4_8identityESZ_S19_vS1A_EENS_8epilogue10collective18CollectiveEpilogueINS1C_23Sm100TmaWarpSpecializedILi2ELi2ELi32ELb0ELb0EEEJNS5_IJSG_SF_SG_EEENS5_IJNSR_ISG_SC_EENSR_INS5_IJNSA_ILi32EEESB_EEENS5_IJSC_SG_EEEEEEEEaSI_aSI_NS1C_6fusion15FusionCallbacksIS1G_NS1O_17LinearCombinationIaiaiLNS_15FloatRoundStyleE2EEES1H_S1N_JEEENS4_5SM1004TMEM4LOAD26SM100_TMEM_LOAD_32dp32b32xENS4_13SM90_TMA_LOADENS10_INS11_ILi1ELi4ELi3EEES14_NSR_INS5_IJS15_S1J_EEENS5_IJS1J_SC_EEEEEEENS4_39AutoVectorizingCopyWithAssumedAlignmentILi128EEENS4_14SM90_TMA_STOREES23_S25_S25_EEEvvEEEEvNT_6ParamsE)
        /*0038*/ 	.word	0x00000000


	//----- nvinfo : EIATTR_MIN_STACK_SIZE
	.align		4
.L_27:
        /*003c*/ 	.byte	0x04, 0x12
        /*003e*/ 	.short	(.L_29 - .L_28)
	.align		4
.L_28:
        /*0040*/ 	.word	index@(_ZN7cutlass13device_kernelINS_4gemm6kernel13GemmUniversalIN4cute5tupleIJiiiiEEENS1_10collective13CollectiveMmaINS1_35MainloopSm100TmaUmmaWarpSpecializedILi3ELi2ELi4ENS5_IJNS4_1CILi2EEENSA_ILi1EEESC_EEEEENS5_IJNSA_ILi128EEESF_NSA_ILi64EEEEEEaNS5_IJlSC_lEEEaSI_NS4_8TiledMMAINS4_8MMA_AtomIJNS4_21SM100_MMA_S8_2x1SM_SSIaaiLi128ELi128ELNS4_4UMMA5MajorE0ELSN_0ELNSM_8SaturateE0EEEEEENS4_6LayoutINS5_IJSC_SC_SC_EEENS5_IJNSA_ILi0EEEST_ST_EEEEENS5_IJNS4_10UnderscoreESW_SW_EEEEENS4_18SM100_TMA_2SM_LOADENS4_14ComposedLayoutINS4_7SwizzleILi2ELi4ELi3EEENS4_18smem_ptr_flag_bitsILi8EEENSR_INS5_IJNSA_ILi8EEESG_EEENS5_IJSG_SC_EEEEEEEvNS4_8identityESZ_S19_vS1A_EENS_8epilogue10collective18CollectiveEpilogueINS1C_23Sm100TmaWarpSpecializedILi2ELi2ELi32ELb0ELb0EEEJNS5_IJSG_SF_SG_EEENS5_IJNSR_ISG_SC_EENSR_INS5_IJNSA_ILi32EEESB_EEENS5_IJSC_SG_EEEEEEEEaSI_aSI_NS1C_6fusion15FusionCallbacksIS1G_NS1O_17LinearCombinationIaiaiLNS_15FloatRoundStyleE2EEES1H_S1N_JEEENS4_5SM1004TMEM4LOAD26SM100_TMEM_LOAD_32dp32b32xENS4_13SM90_TMA_LOADENS10_INS11_ILi1ELi4ELi3EEES14_NSR_INS5_IJS15_S1J_EEENS5_IJS1J_SC_EEEEEEENS4_39AutoVectorizingCopyWithAssumedAlignmentILi128EEENS4_14SM90_TMA_STOREES23_S25_S25_EEEvvEEEEvNT_6ParamsE)
        /*0044*/ 	.word	0x00000000
.L_29:


//--------------------- .nv.compat                --------------------------
	.section	.nv.compat,"",@"SHT_CUDA_COMPAT_INFO"
	.align	4
        /*0000*/ 	.byte	0x02, 0x09, 0x01, 0x00, 0x02, 0x02, 0x03, 0x00, 0x02, 0x05, 0x06, 0x00, 0x03, 0x07, 0x01, 0x01
        /*0010*/ 	.byte	0x02, 0x03, 0x01, 0x00, 0x02, 0x06, 0x01, 0x00, 0x04, 0x0b, 0x08, 0x00, 0x01, 0x00, 0x00, 0x00
        /*0020*/ 	.byte	0x00, 0x00, 0x00, 0x00


//--------------------- .nv.info._ZN7cutlass13device_kernelINS_4gemm6kernel13GemmUniversalIN4cute5tupleIJiiiiEEENS1_10collective13CollectiveMmaINS1_35MainloopSm100TmaUmmaWarpSpecializedILi3ELi2ELi4ENS5_IJNS4_1CILi2EEENSA_ILi1EEESC_EEEEENS5_IJNSA_ILi128EEESF_NSA_ILi64EEEEEEaNS5_IJlSC_lEEEaSI_NS4_8TiledMMAINS4_8MMA_AtomIJNS4_21SM100_MMA_S8_2x1SM_SSIaaiLi128ELi128ELNS4_4UMMA5MajorE0ELSN_0ELNSM_8SaturateE0EEEEEENS4_6LayoutINS5_IJSC_SC_SC_EEENS5_IJNSA_ILi0EEEST_ST_EEEEENS5_IJNS4_10UnderscoreESW_SW_EEEEENS4_18SM100_TMA_2SM_LOADENS4_14ComposedLayoutINS4_7SwizzleILi2ELi4ELi3EEENS4_18smem_ptr_flag_bitsILi8EEENSR_INS5_IJNSA_ILi8EEESG_EEENS5_IJSG_SC_EEEEEEEvNS4_8identityESZ_S19_vS1A_EENS_8epilogue10collective18CollectiveEpilogueINS1C_23Sm100TmaWarpSpecializedILi2ELi2ELi32ELb0ELb0EEEJNS5_IJSG_SF_SG_EEENS5_IJNSR_ISG_SC_EENSR_INS5_IJNSA_ILi32EEESB_EEENS5_IJSC_SG_EEEEEEEEaSI_aSI_NS1C_6fusion15FusionCallbacksIS1G_NS1O_17LinearCombinationIaiaiLNS_15FloatRoundStyleE2EEES1H_S1N_JEEENS4_5SM1004TMEM4LOAD26SM100_TMEM_LOAD_32dp32b32xENS4_13SM90_TMA_LOADENS10_INS11_ILi1ELi4ELi3EEES14_NSR_INS5_IJS15_S1J_EEENS5_IJS1J_SC_EEEEEEENS4_39AutoVectorizingCopyWithAssumedAlignmentILi128EEENS4_14SM90_TMA_STOREES23_S25_S25_EEEvvEEEEvNT_6ParamsE --------------------------
	.section	.nv.info._ZN7cutlass13device_kernelINS_4gemm6kernel13GemmUniversalIN4cute5tupleIJiiiiEEENS1_10collective13CollectiveMmaINS1_35MainloopSm100TmaUmmaWarpSpecializedILi3ELi2ELi4ENS5_IJNS4_1CILi2EEENSA_ILi1EEESC_EEEEENS5_IJNSA_ILi128EEESF_NSA_ILi64EEEEEEaNS5_IJlSC_lEEEaSI_NS4_8TiledMMAINS4_8MMA_AtomIJNS4_21SM100_MMA_S8_2x1SM_SSIaaiLi128ELi128ELNS4_4UMMA5MajorE0ELSN_0ELNSM_8SaturateE0EEEEEENS4_6LayoutINS5_IJSC_SC_SC_EEENS5_IJNSA_ILi0EEEST_ST_EEEEENS5_IJNS4_10UnderscoreESW_SW_EEEEENS4_18SM100_TMA_2SM_LOADENS4_14ComposedLayoutINS4_7SwizzleILi2ELi4ELi3EEENS4_18smem_ptr_flag_bitsILi8EEENSR_INS5_IJNSA_ILi8EEESG_EEENS5_IJSG_SC_EEEEEEEvNS4_8identityESZ_S19_vS1A_EENS_8epilogue10collective18CollectiveEpilogueINS1C_23Sm100TmaWarpSpecializedILi2ELi2ELi32ELb0ELb0EEEJNS5_IJSG_SF_SG_EEENS5_IJNSR_ISG_SC_EENSR_INS5_IJNSA_ILi32EEESB_EEENS5_IJSC_SG_EEEEEEEEaSI_aSI_NS1C_6fusion15FusionCallbacksIS1G_NS1O_17LinearCombinationIaiaiLNS_15FloatRoundStyleE2EEES1H_S1N_JEEENS4_5SM1004TMEM4LOAD26SM100_TMEM_LOAD_32dp32b32xENS4_13SM90_TMA_LOADENS10_INS11_ILi1ELi4ELi3EEES14_NSR_INS5_IJS15_S1J_EEENS5_IJS1J_SC_EEEEEEENS4_39AutoVectorizingCopyWithAssumedAlignmentILi128EEENS4_14SM90_TMA_STOREES23_S25_S25_EEEvvEEEEvNT_6ParamsE,"",@"SHT_CUDA_INFO"
	.sectionflags	@""
	.align	4


	//----- nvinfo : EIATTR_CUDA_API_VERSION
	.align		4
        /*0000*/ 	.byte	0x04, 0x37
        /*0002*/ 	.short	(.L_31 - .L_30)
.L_30:
        /*0004*/ 	.word	0x00000082


	//----- nvinfo : EIATTR_KPARAM_INFO
	.align		4
.L_31:
        /*0008*/ 	.byte	0x04, 0x17
        /*000a*/ 	.short	(.L_33 - .L_32)
.L_32:
        /*000c*/ 	.word	0x00000000
        /*0010*/ 	.short	0x0000
        /*0012*/ 	.short	0x0000
        /*0014*/ 	.byte	0x00, 0xf0, 0x01, 0x20


	//----- nvinfo : EIATTR_AT_ENTRY_FRAGMENTS
	.align		4
.L_33:
        /*0018*/ 	.byte	0x04, 0x4f
        /*001a*/ 	.short	(.L_35 - .L_34)


	//   ....[0]....
.L_34:
        /*001c*/ 	.word	0x00000007


	//----- nvinfo : EIATTR_RESERVED_SMEM_USED
	.align		4
.L_35:
        /*0020*/ 	.byte	0x01, 0x41
	.zero		2


	//----- nvinfo : EIATTR_SPARSE_MMA_MASK
	.align		4
        /*0024*/ 	.byte	0x03, 0x50
        /*0026*/ 	.short	0x0000


	//----- nvinfo : EIATTR_TCGEN05_2CTA_USED
	.align		4
        /*0028*/ 	.byte	0x01, 0x52
	.zero		2


	//----- nvinfo : EIATTR_MAXREG_COUNT
	.align		4
        /*002c*/ 	.byte	0x03, 0x1b
        /*002e*/ 	.short	0x00ff


	//----- nvinfo : EIATTR_NUM_BARRIERS
	.align		4
        /*0030*/ 	.byte	0x02, 0x4c
        /*0032*/ 	.byte	0x07
	.zero		1


	//----- nvinfo : EIATTR_EXTERNS
	.align		4
        /*0034*/ 	.byte	0x04, 0x0f
        /*0036*/ 	.short	(.L_37 - .L_36)


	//   ....[0]....
	.align		4
.L_36:
        /*0038*/ 	.word	index@(__assertfail)


	//----- nvinfo : EIATTR_MERCURY_ISA_VERSION
	.align		4
.L_37:
        /*003c*/ 	.byte	0x03, 0x5f
        /*003e*/ 	.short	0x0101


	//----- nvinfo : EIATTR_INT_WARP_WIDE_INSTR_OFFSETS
	.align		4
        /*0040*/ 	.byte	0x04, 0x31
        /*0042*/ 	.short	(.L_39 - .L_38)


	//   ....[0]....
.L_38:
        /*0044*/ 	.word	0x00000cb0


	//   ....[1]....
        /*0048*/ 	.word	0x00000d50


	//   ....[2]....
        /*004c*/ 	.word	0x00002070


	//   ....[3]....
        /*0050*/ 	.word	0x00003de0


	//   ....[4]....
        /*0054*/ 	.word	0x00003e00


	//   ....[5]....
        /*0058*/ 	.word	0x00003e30


	//   ....[6]....
        /*005c*/ 	.word	0x00004760


	//   ....[7]....
        /*0060*/ 	.word	0x00004780


	//   ....[8]....
        /*0064*/ 	.word	0x00004880


	//   ....[9]....
        /*0068*/ 	.word	0x00004a10


	//   ....[10]....
        /*006c*/ 	.word	0x00004a20


	//   ....[11]....
        /*0070*/ 	.word	0x00004bb0


	//----- nvinfo : EIATTR_COOP_GROUP_MASK_REGIDS
	.align		4
.L_39:
        /*0074*/ 	.byte	0x04, 0x29
        /*0076*/ 	.short	(.L_41 - .L_40)


	//   ....[0]....
.L_40:
        /*0078*/ 	.word	0xffffffff


	//   ....[1]....
        /*007c*/ 	.word	0xffffffff


	//   ....[2]....
        /*0080*/ 	.word	0xffffffff


	//   ....[3]....
        /*0084*/ 	.word	0xffffffff


	//   ....[4]....
        /*0088*/ 	.word	0xffffffff


	//   ....[5]....
        /*008c*/ 	.word	0xffffffff


	//   ....[6]....
        /*0090*/ 	.word	0xffffffff


	//   ....[7]....
        /*0094*/ 	.word	0xffffffff


	//   ....[8]....
        /*0098*/ 	.word	0xffffffff


	//   ....[9]....
        /*009c*/ 	.word	0xffffffff


	//   ....[10]....
        /*00a0*/ 	.word	0xffffffff


	//   ....[11]....
        /*00a4*/ 	.word	0xffffffff


	//   ....[12]....
        /*00a8*/ 	.word	0xffffffff


	//   ....[13]....
        /*00ac*/ 	.word	0xffffffff


	//----- nvinfo : EIATTR_COOP_GROUP_INSTR_OFFSETS
	.align		4
.L_41:
        /*00b0*/ 	.byte	0x04, 0x28
        /*00b2*/ 	.short	(.L_43 - .L_42)


	//   ....[0]....
.L_42:
        /*00b4*/ 	.word	0x000000c0


	//   ....[1]....
        /*00b8*/ 	.word	0x00000500


	//   ....[2]....
        /*00bc*/ 	.word	0x00000660


	//   ....[3]....
        /*00c0*/ 	.word	0x000007b0


	//   ....[4]....
        /*00c4*/ 	.word	0x000008a0


	//   ....[5]....
        /*00c8*/ 	.word	0x00000a00


	//   ....[6]....
        /*00cc*/ 	.word	0x00000b90


	//   ....[7]....
        /*00d0*/ 	.word	0x00000dd0


	//   ....[8]....
        /*00d4*/ 	.word	0x00001f50


	//   ....[9]....
        /*00d8*/ 	.word	0x00002ca0


	//   ....[10]....
        /*00dc*/ 	.word	0x00003170


	//   ....[11]....
        /*00e0*/ 	.word	0x000031a0


	//   ....[12]....
        /*00e4*/ 	.word	0x00003ce0


	//   ....[13]....
        /*00e8*/ 	.word	0x00003ef0


	//----- nvinfo : EIATTR_VRC_CTA_INIT_COUNT
	.align		4
.L_43:
        /*00ec*/ 	.byte	0x02, 0x4a
        /*00ee*/ 	.byte	0x80
	.zero		1


	//----- nvinfo : EIATTR_SYSCALL_OFFSETS
	.align		4
        /*00f0*/ 	.byte	0x04, 0x46
        /*00f2*/ 	.short	(.L_45 - .L_44)


	//   ....[0]....
.L_44:
        /*00f4*/ 	.word	0x00005610


	//   ....[1]....
        /*00f8*/ 	.word	0x00005750


	//   ....[2]....
        /*00fc*/ 	.word	0x00005f30


	//   ....[3]....
        /*0100*/ 	.word	0x00006d30


	//----- nvinfo : EIATTR_MBARRIER_INSTR_OFFSETS
	.align		4
.L_45:
        /*0104*/ 	.byte	0x04, 0x39
        /*0106*/ 	.short	(.L_47 - .L_46)


	//   ....[0]....
.L_46:
        /*0108*/ 	.word	0x000005f0
        /*010c*/ 	.word	0x000000ff
        /*0110*/ 	.word	0x00000000
        /*0114*/ 	.short	0x0100
        /*0116*/ 	.byte	0x08
	.zero		1


	//   ....[1]....
        /*0118*/ 	.word	0x00000600
        /*011c*/ 	.word	0x000000ff
        /*0120*/ 	.word	0x00000018
        /*0124*/ 	.short	0x0100
        /*0126*/ 	.byte	0x08
	.zero		1


	//   ....[2]....
        /*0128*/ 	.word	0x00000610
        /*012c*/ 	.word	0x000000ff
        /*0130*/ 	.word	0x00000008
        /*0134*/ 	.short	0x0100
        /*0136*/ 	.byte	0x08
	.zero		1


	//   ....[3]....
        /*0138*/ 	.word	0x00000620
        /*013c*/ 	.word	0x000000ff
        /*0140*/ 	.word	0x00000020
        /*0144*/ 	.short	0x0100
        /*0146*/ 	.byte	0x08
	.zero		1


	//   ....[4]....
        /*0148*/ 	.word	0x00000630
        /*014c*/ 	.word	0x000000ff
        /*0150*/ 	.word	0x00000010
        /*0154*/ 	.short	0x0100
        /*0156*/ 	.byte	0x08
	.zero		1


	//   ....[5]....
        /*0158*/ 	.word	0x00000640
        /*015c*/ 	.word	0x000000ff
        /*0160*/ 	.word	0x00000028
        /*0164*/ 	.short	0x0100
        /*0166*/ 	.byte	0x08
	.zero		1


	//   ....[6]....
        /*0168*/ 	.word	0x00000760
        /*016c*/ 	.word	0x000000ff
        /*0170*/ 	.word	0x00000030
        /*0174*/ 	.short	0x0100
        /*0176*/ 	.byte	0x09
	.zero		1


	//   ....[7]....
        /*0178*/ 	.word	0x00000770
        /*017c*/ 	.word	0x000000ff
        /*0180*/ 	.word	0x00000040
        /*0184*/ 	.short	0x0100
        /*0186*/ 	.byte	0x09
	.zero		1


	//   ....[8]....
        /*0188*/ 	.word	0x00000780
        /*018c*/ 	.word	0x000000ff
        /*0190*/ 	.word	0x00000038
        /*0194*/ 	.short	0x0100
        /*0196*/ 	.byte	0x09
	.zero		1


	//   ....[9]....
        /*0198*/ 	.word	0x00000790
        /*019c*/ 	.word	0x000000ff
        /*01a0*/ 	.word	0x00000048
        /*01a4*/ 	.short	0x0100
        /*01a6*/ 	.byte	0x09
	.zero		1


	//   ....[10]....
        /*01a8*/ 	.word	0x00000870
        /*01ac*/ 	.word	0x000000ff
        /*01b0*/ 	.word	0x00000050
        /*01b4*/ 	.short	0x0100
        /*01b6*/ 	.byte	0x08
	.zero		1


	//   ....[11]....
        /*01b8*/ 	.word	0x00000880
        /*01bc*/ 	.word	0x000000ff
        /*01c0*/ 	.word	0x00000058
        /*01c4*/ 	.short	0x0100
        /*01c6*/ 	.byte	0x08
	.zero		1


	//   ....[12]....
        /*01c8*/ 	.word	0x000009b0
        /*01cc*/ 	.word	0x000000ff
        /*01d0*/ 	.word	0x00000060
        /*01d4*/ 	.short	0x0100
        /*01d6*/ 	.byte	0x08
	.zero		1


	//   ....[13]....
        /*01d8*/ 	.word	0x000009c0
        /*01dc*/ 	.word	0x000000ff
        /*01e0*/ 	.word	0x00000070
        /*01e4*/ 	.short	0x0100
        /*01e6*/ 	.byte	0x08
	.zero		1


	//   ....[14]....
        /*01e8*/ 	.word	0x000009d0
        /*01ec*/ 	.word	0x000000ff
        /*01f0*/ 	.word	0x00000068
        /*01f4*/ 	.short	0x0100
        /*01f6*/ 	.byte	0x08
	.zero		1


	//   ....[15]....
        /*01f8*/ 	.word	0x000009e0
        /*01fc*/ 	.word	0x000000ff
        /*0200*/ 	.word	0x00000078
        /*0204*/ 	.short	0x0100
        /*0206*/ 	.byte	0x08
	.zero		1


	//   ....[16]....
        /*0208*/ 	.word	0x00000b00
        /*020c*/ 	.word	0x000000ff
        /*0210*/ 	.word	0x00000080
        /*0214*/ 	.short	0x0100
        /*0216*/ 	.byte	0x09
	.zero		1


	//   ....[17]....
        /*0218*/ 	.word	0x00000b10
        /*021c*/ 	.word	0x000000ff
        /*0220*/ 	.word	0x000000a0
        /*0224*/ 	.short	0x0100
        /*0226*/ 	.byte	0x09
	.zero		1


	//   ....[18]....
        /*0228*/ 	.word	0x00000b20
        /*022c*/ 	.word	0x000000ff
        /*0230*/ 	.word	0x00000088
        /*0234*/ 	.short	0x0100
        /*0236*/ 	.byte	0x09
	.zero		1


	//   ....[19]....
        /*0238*/ 	.word	0x00000b30
        /*023c*/ 	.word	0x000000ff
        /*0240*/ 	.word	0x000000a8
        /*0244*/ 	.short	0x0100
        /*0246*/ 	.byte	0x09
	.zero		1


	//   ....[20]....
        /*0248*/ 	.word	0x00000b40
        /*024c*/ 	.word	0x000000ff
        /*0250*/ 	.word	0x00000090
        /*0254*/ 	.short	0x0100
        /*0256*/ 	.byte	0x09
	.zero		1


	//   ....[21]....
        /*0258*/ 	.word	0x00000b50
        /*025c*/ 	.word	0x000000ff
        /*0260*/ 	.word	0x000000b0
        /*0264*/ 	.short	0x0100
        /*0266*/ 	.byte	0x09
	.zero		1


	//   ....[22]....
        /*0268*/ 	.word	0x00000b60
        /*026c*/ 	.word	0x000000ff
        /*0270*/ 	.word	0x00000098
        /*0274*/ 	.short	0x0100
        /*0276*/ 	.byte	0x09
	.zero		1


	//   ....[23]....
        /*0278*/ 	.word	0x00000b70
        /*027c*/ 	.word	0x000000ff
        /*0280*/ 	.word	0x000000b8
        /*0284*/ 	.short	0x0100
        /*0286*/ 	.byte	0x09
	.zero		1


	//   ....[24]....
        /*0288*/ 	.word	0x00000c60
        /*028c*/ 	.word	0x000000ff
        /*0290*/ 	.word	0x000000c0
        /*0294*/ 	.short	0x0100
        /*0296*/ 	.byte	0x08
	.zero		1


	//   ....[25]....
        /*0298*/ 	.word	0x00000c70
        /*029c*/ 	.word	0x000000ff
        /*02a0*/ 	.word	0x000000d0
        /*02a4*/ 	.short	0x0100
        /*02a6*/ 	.byte	0x08
	.zero		1


	//   ....[26]....
        /*02a8*/ 	.word	0x00000c80
        /*02ac*/ 	.word	0x000000ff
        /*02b0*/ 	.word	0x000000c8
        /*02b4*/ 	.short	0x0100
        /*02b6*/ 	.byte	0x08
	.zero		1


	//   ....[27]....
        /*02b8*/ 	.word	0x00000c90
        /*02bc*/ 	.word	0x000000ff
        /*02c0*/ 	.word	0x000000d8
        /*02c4*/ 	.short	0x0100
        /*02c6*/ 	.byte	0x08
	.zero		1


	//   ....[28]....
        /*02c8*/ 	.word	0x00000d80
        /*02cc*/ 	.word	0x000000ff
        /*02d0*/ 	.word	0x000000e0
        /*02d4*/ 	.short	0x0100
        /*02d6*/ 	.byte	0x07
	.zero		1


	//   ....[29]....
        /*02d8*/ 	.word	0x00001780
        /*02dc*/ 	.word	0x00000003
        /*02e0*/ 	.word	0x000000d0
        /*02e4*/ 	.short	0x010a
        /*02e6*/ 	.byte	0xff
	.zero		1


	//   ....[30]....
        /*02e8*/ 	.word	0x000017b0
        /*02ec*/ 	.word	0x00000003
        /*02f0*/ 	.word	0x000000c0
        /*02f4*/ 	.short	0x0101
        /*02f6*/ 	.byte	0xff
	.zero		1


	//   ....[31]....
        /*02f8*/ 	.word	0x000018b0
        /*02fc*/ 	.word	0x000000ff
        /*0300*/ 	.word	0x00000018
        /*0304*/ 	.short	0x010a
        /*0306*/ 	.byte	0x08
	.zero		1


	//   ....[32]....
        /*0308*/ 	.word	0x00001970
        /*030c*/ 	.word	0x000000ff
        /*0310*/ 	.word	0x00000018
        /*0314*/ 	.short	0x010a
        /*0316*/ 	.byte	0x21
	.zero		1


	//   ....[33]....
        /*0318*/ 	.word	0x00001b30
        /*031c*/ 	.word	0x000000ff
        /*0320*/ 	.word	0x00000018
        /*0324*/ 	.short	0x010a
        /*0326*/ 	.byte	0x08
	.zero		1


	//   ....[34]....
        /*0328*/ 	.word	0x00001c10
        /*032c*/ 	.word	0x000000ff
        /*0330*/ 	.word	0x00000058
        /*0334*/ 	.short	0x0101
        /*0336*/ 	.byte	0x06
	.zero		1


	//   ....[35]....
        /*0338*/ 	.word	0x00001c30
        /*033c*/ 	.word	0x000000ff
        /*0340*/ 	.word	0x00000018
        /*0344*/ 	.short	0x010a
        /*0346*/ 	.byte	0x08
	.zero		1


	//   ....[36]....
        /*0348*/ 	.word	0x00001cb0
        /*034c*/ 	.word	0x000000ff
        /*0350*/ 	.word	0x00000018
        /*0354*/ 	.short	0x010a
        /*0356*/ 	.byte	0x11
	.zero		1


	//   ....[37]....
        /*0358*/ 	.word	0x00001e40
        /*035c*/ 	.word	0x000000ff
        /*0360*/ 	.word	0x00000018
        /*0364*/ 	.short	0x010a
        /*0366*/ 	.byte	0x08
	.zero		1


	//   ....[38]....
        /*0368*/ 	.word	0x00001f80
        /*036c*/ 	.word	0x00000002
        /*0370*/ 	.word	0x00000060
        /*0374*/ 	.short	0x010a
        /*0376*/ 	.byte	0xff
	.zero		1


	//   ....[39]....
        /*0378*/ 	.word	0x00002040
        /*037c*/ 	.word	0x00000002
        /*0380*/ 	.word	0x00000000
        /*0384*/ 	.short	0x0101
        /*0386*/ 	.byte	0xff
	.zero		1


	//   ....[40]....
        /*0388*/ 	.word	0x000025a0
        /*038c*/ 	.word	0x000000ff
        /*0390*/ 	.word	0x00000000
        /*0394*/ 	.short	0x010a
        /*0396*/ 	.byte	0x04
	.zero		1


	//   ....[41]....
        /*0398*/ 	.word	0x00002630
        /*039c*/ 	.word	0x000000ff
        /*03a0*/ 	.word	0x00000000
        /*03a4*/ 	.short	0x010a
        /*03a6*/ 	.byte	0x04
	.zero		1


	//   ....[42]....
        /*03a8*/ 	.word	0x000026d0
        /*03ac*/ 	.word	0x00000000
        /*03b0*/ 	.word	0x00000000
        /*03b4*/ 	.short	0x010a
        /*03b6*/ 	.byte	0xff
	.zero		1


	//   ....[43]....
        /*03b8*/ 	.word	0x00002800
        /*03bc*/ 	.word	0x00000000
        /*03c0*/ 	.word	0x000000c0
        /*03c4*/ 	.short	0x010a
        /*03c6*/ 	.byte	0xff
	.zero		1


	//   ....[44]....
        /*03c8*/ 	.word	0x00002870
        /*03cc*/ 	.word	0x00000004
        /*03d0*/ 	.word	0x00000000
        /*03d4*/ 	.short	0x0101
        /*03d6*/ 	.byte	0xff
	.zero		1


	//   ....[45]....
        /*03d8*/ 	.word	0x00002890
        /*03dc*/ 	.word	0x000000ff
        /*03e0*/ 	.word	0x00000070
        /*03e4*/ 	.short	0x010a
        /*03e6*/ 	.byte	0x05
	.zero		1


	//   ....[46]....
        /*03e8*/ 	.word	0x000029b0
        /*03ec*/ 	.word	0x00000000
        /*03f0*/ 	.word	0x00000060
        /*03f4*/ 	.short	0x010a
        /*03f6*/ 	.byte	0xff
	.zero		1


	//   ....[47]....
        /*03f8*/ 	.word	0x00002ab0
        /*03fc*/ 	.word	0x00000000
        /*0400*/ 	.word	0x00000000
        /*0404*/ 	.short	0x0101
        /*0406*/ 	.byte	0xff
	.zero		1


	//   ....[48]....
        /*0408*/ 	.word	0x00002b40
        /*040c*/ 	.word	0x000000ff
        /*0410*/ 	.word	0x00000070
        /*0414*/ 	.short	0x0106
        /*0416*/ 	.byte	0x05
	.zero		1


	//   ....[49]....
        /*0418*/ 	.word	0x00002b60
        /*041c*/ 	.word	0x000000ff
        /*0420*/ 	.word	0x00000070
        /*0424*/ 	.short	0x010a
        /*0426*/ 	.byte	0x05
	.zero		1


	//   ....[50]....
        /*0428*/ 	.word	0x00002bf0
        /*042c*/ 	.word	0x000000ff
        /*0430*/ 	.word	0x00000070
        /*0434*/ 	.short	0x0106
        /*0436*/ 	.byte	0x04
	.zero		1


	//   ....[51]....
        /*0438*/ 	.word	0x00002c30
        /*043c*/ 	.word	0x00000000
        /*0440*/ 	.word	0x00000070
        /*0444*/ 	.short	0x010a
        /*0446*/ 	.byte	0xff
	.zero		1


	//   ....[52]....
        /*0448*/ 	.word	0x00002e70
        /*044c*/ 	.word	0x000000ff
        /*0450*/ 	.word	0x00000008
        /*0454*/ 	.short	0x010a
        /*0456*/ 	.byte	0x06
	.zero		1


	//   ....[53]....
        /*0458*/ 	.word	0x00002e90
        /*045c*/ 	.word	0x000000ff
        /*0460*/ 	.word	0x00000008
        /*0464*/ 	.short	0x010a
        /*0466*/ 	.byte	0x06
	.zero		1


	//   ....[54]....
        /*0468*/ 	.word	0x00003020
        /*046c*/ 	.word	0x000000ff
        /*0470*/ 	.word	0x00000008
        /*0474*/ 	.short	0x010a
        /*0476*/ 	.byte	0x06
	.zero		1


	//   ....[55]....
        /*0478*/ 	.word	0x00003040
        /*047c*/ 	.word	0x000000ff
        /*0480*/ 	.word	0x00000008
        /*0484*/ 	.short	0x010a
        /*0486*/ 	.byte	0x06
	.zero		1


	//   ....[56]....
        /*0488*/ 	.word	0x00003100
        /*048c*/ 	.word	0x000000ff
        /*0490*/ 	.word	0x00000000
        /*0494*/ 	.short	0x0101
        /*0496*/ 	.byte	0x07
	.zero		1


	//   ....[57]....
        /*0498*/ 	.word	0x00003400
        /*049c*/ 	.word	0x00000000
        /*04a0*/ 	.word	0x00000060
        /*04a4*/ 	.short	0x010a
        /*04a6*/ 	.byte	0xff
	.zero		1


	//   ....[58]....
        /*04a8*/ 	.word	0x000034c0
        /*04ac*/ 	.word	0x00000000
        /*04b0*/ 	.word	0x00000000
        /*04b4*/ 	.short	0x0101
        /*04b6*/ 	.byte	0xff
	.zero		1


	//   ....[59]....
        /*04b8*/ 	.word	0x00003580
        /*04bc*/ 	.word	0x000000ff
        /*04c0*/ 	.word	0x00000000
        /*04c4*/ 	.short	0x010a
        /*04c6*/ 	.byte	0x06
	.zero		1


	//   ....[60]....
        /*04c8*/ 	.word	0x00003590
        /*04cc*/ 	.word	0x000000ff
        /*04d0*/ 	.word	0x000000a0
        /*04d4*/ 	.short	0x010a
        /*04d6*/ 	.byte	0x0a
	.zero		1


	//   ....[61]....
        /*04d8*/ 	.word	0x00003640
        /*04dc*/ 	.word	0x000000ff
        /*04e0*/ 	.word	0x00000000
        /*04e4*/ 	.short	0x010a
        /*04e6*/ 	.byte	0x09
	.zero		1


	//   ....[62]....
        /*04e8*/ 	.word	0x00003780
        /*04ec*/ 	.word	0x000000ff
        /*04f0*/ 	.word	0x00000000
        /*04f4*/ 	.short	0x010a
        /*04f6*/ 	.byte	0x06
	.zero		1


	//   ....[63]....
        /*04f8*/ 	.word	0x000039d0
        /*04fc*/ 	.word	0x000000ff
        /*0500*/ 	.word	0x00000000
        /*0504*/ 	.short	0x010a
        /*0506*/ 	.byte	0x07
	.zero		1


	//   ....[64]....
        /*0508*/ 	.word	0x00003a60
        /*050c*/ 	.word	0x000000ff
        /*0510*/ 	.word	0x00000000
        /*0514*/ 	.short	0x010a
        /*0516*/ 	.byte	0x07
	.zero		1


	//   ....[65]....
        /*0518*/ 	.word	0x00003af0
        /*051c*/ 	.word	0x000000ff
        /*0520*/ 	.word	0x00000000
        /*0524*/ 	.short	0x010a
        /*0526*/ 	.byte	0x07
	.zero		1


	//   ....[66]....
        /*0528*/ 	.word	0x00003b90
        /*052c*/ 	.word	0x00000000
        /*0530*/ 	.word	0x00000000
        /*0534*/ 	.short	0x010a
        /*0536*/ 	.byte	0xff
	.zero		1


	//   ....[67]....
        /*0538*/ 	.word	0x00003bd0
        /*053c*/ 	.word	0x00000000
        /*0540*/ 	.word	0x00000000
        /*0544*/ 	.short	0x010a
        /*0546*/ 	.byte	0xff
	.zero		1


	//   ....[68]....
        /*0548*/ 	.word	0x00003c40
        /*054c*/ 	.word	0x000000ff
        /*0550*/ 	.word	0x00000000
        /*0554*/ 	.short	0x0101
        /*0556*/ 	.byte	0x05
	.zero		1


	//   ....[69]....
        /*0558*/ 	.word	0x00003c80
        /*055c*/ 	.word	0x000000ff
        /*0560*/ 	.word	0x000000e0
        /*0564*/ 	.short	0x010a
        /*0566*/ 	.byte	0x08
	.zero		1


	//   ....[70]....
        /*0568*/ 	.word	0x00003cd0
        /*056c*/ 	.word	0x000000ff
        /*0570*/ 	.word	0x00000000
        /*0574*/ 	.short	0x0101
        /*0576*/ 	.byte	0x05
	.zero		1


	//   ....[71]....
        /*0578*/ 	.word	0x00004100
        /*057c*/ 	.word	0x00000000
        /*0580*/ 	.word	0x00000060
        /*0584*/ 	.short	0x010a
        /*0586*/ 	.byte	0xff
	.zero		1


	//   ....[72]....
        /*0588*/ 	.word	0x000041c0
        /*058c*/ 	.word	0x00000000
        /*0590*/ 	.word	0x00000000
        /*0594*/ 	.short	0x0101
        /*0596*/ 	.byte	0xff
	.zero		1


	//   ....[73]....
        /*0598*/ 	.word	0x000044e0
        /*059c*/ 	.word	0x000000ff
        /*05a0*/ 	.word	0x00000058
        /*05a4*/ 	.short	0x010a
        /*05a6*/ 	.byte	0x07
	.zero		1


	//   ....[74]....
        /*05a8*/ 	.word	0x000046d0
        /*05ac*/ 	.word	0x000000ff
        /*05b0*/ 	.word	0x00000040
        /*05b4*/ 	.short	0x010a
        /*05b6*/ 	.byte	0x07
	.zero		1


	//   ....[75]....
        /*05b8*/ 	.word	0x00004930
        /*05bc*/ 	.word	0x000000ff
        /*05c0*/ 	.word	0x00000030
        /*05c4*/ 	.short	0x010b
        /*05c6*/ 	.byte	0x07
	.zero		1


	//   ....[76]....
        /*05c8*/ 	.word	0x000049a0
        /*05cc*/ 	.word	0x000000ff
        /*05d0*/ 	.word	0x00000000
        /*05d4*/ 	.short	0x0101
        /*05d6*/ 	.byte	0x0e
	.zero		1


	//   ....[77]....
        /*05d8*/ 	.word	0x000049e0
        /*05dc*/ 	.word	0x000000ff
        /*05e0*/ 	.word	0x00000048
        /*05e4*/ 	.short	0x010a
        /*05e6*/ 	.byte	0x07
	.zero		1


	//   ....[78]....
        /*05e8*/ 	.word	0x00004c10
        /*05ec*/ 	.word	0x000000ff
        /*05f0*/ 	.word	0x00000038
        /*05f4*/ 	.short	0x010b
        /*05f6*/ 	.byte	0x07
	.zero		1


	//   ....[79]....
        /*05f8*/ 	.word	0x00004c30
        /*05fc*/ 	.word	0x000000ff
        /*0600*/ 	.word	0x00000000
        /*0604*/ 	.short	0x0101
        /*0606*/ 	.byte	0x0d
	.zero		1


	//   ....[80]....
        /*0608*/ 	.word	0x00004c60
        /*060c*/ 	.word	0x000000ff
        /*0610*/ 	.word	0x00000040
        /*0614*/ 	.short	0x010a
        /*0616*/ 	.byte	0x07
	.zero		1


	//   ....[81]....
        /*0618*/ 	.word	0x00004ca0
        /*061c*/ 	.word	0x00000000
        /*0620*/ 	.word	0x00000048
        /*0624*/ 	.short	0x010a
        /*0626*/ 	.byte	0xff
	.zero		1


	//   ....[82]....
        /*0628*/ 	.word	0x00004fe0
        /*062c*/ 	.word	0x00000000
        /*0630*/ 	.word	0x00000060
        /*0634*/ 	.short	0x010a
        /*0636*/ 	.byte	0xff
	.zero		1


	//   ....[83]....
        /*0638*/ 	.word	0x000050f0
        /*063c*/ 	.word	0x00000000
        /*0640*/ 	.word	0x00000000
        /*0644*/ 	.short	0x0101
        /*0646*/ 	.byte	0xff
	.zero		1


	//   ....[84]....
        /*0648*/ 	.word	0x00005b00
        /*064c*/ 	.word	0x00000003
        /*0650*/ 	.word	0x00000030
        /*0654*/ 	.short	0x010a
        /*0656*/ 	.byte	0xff
	.zero		1


	//   ....[85]....
        /*0658*/ 	.word	0x00005b50
        /*065c*/ 	.word	0x0000006e
        /*0660*/ 	.word	0x00000080
        /*0664*/ 	.short	0x010a
        /*0666*/ 	.byte	0xff
	.zero		1


	//   ....[86]....
        /*0668*/ 	.word	0x00005c70
        /*066c*/ 	.word	0x00000003
        /*0670*/ 	.word	0x00000030
        /*0674*/ 	.short	0x010a
        /*0676*/ 	.byte	0xff
	.zero		1


	//   ....[87]....
        /*0678*/ 	.word	0x00005d90
        /*067c*/ 	.word	0x00000000
        /*0680*/ 	.word	0x00000000
        /*0684*/ 	.short	0x0101
        /*0686*/ 	.byte	0xff
	.zero		1


	//   ....[88]....
        /*0688*/ 	.word	0x00005e10
        /*068c*/ 	.word	0x0000006e
        /*0690*/ 	.word	0x00000080
        /*0694*/ 	.short	0x010a
        /*0696*/ 	.byte	0xff
	.zero		1


	//   ....[89]....
        /*0698*/ 	.word	0x000069e0
        /*069c*/ 	.word	0x0000004b
        /*06a0*/ 	.word	0x00000030
        /*06a4*/ 	.short	0x010a
        /*06a6*/ 	.byte	0xff
	.zero		1


	//   ....[90]....
        /*06a8*/ 	.word	0x00006a90
        /*06ac*/ 	.word	0x0000004b
        /*06b0*/ 	.word	0x00000030
        /*06b4*/ 	.short	0x010a
        /*06b6*/ 	.byte	0xff
	.zero		1


	//   ....[91]....
        /*06b8*/ 	.word	0x00006bb0
        /*06bc*/ 	.word	0x00000000
        /*06c0*/ 	.word	0x00000000
        /*06c4*/ 	.short	0x0101
        /*06c6*/ 	.byte	0xff
	.zero		1


	//   ....[92]....
        /*06c8*/ 	.word	0x00006e70
        /*06cc*/ 	.word	0x0000006e
        /*06d0*/ 	.word	0x00000000
        /*06d4*/ 	.short	0x0101
        /*06d6*/ 	.byte	0xff
	.zero		1


	//   ....[93]....
        /*06d8*/ 	.word	0x000078d0
        /*06dc*/ 	.word	0x00000003
        /*06e0*/ 	.word	0x000000d0
        /*06e4*/ 	.short	0x010a
        /*06e6*/ 	.byte	0xff
	.zero		1


	//   ....[94]....
        /*06e8*/ 	.word	0x00007930
        /*06ec*/ 	.word	0x00000002
        /*06f0*/ 	.word	0x00000018
        /*06f4*/ 	.short	0x010a
        /*06f6*/ 	.byte	0xff
	.zero		1


	//   ....[95]....
        /*06f8*/ 	.word	0x00007990
        /*06fc*/ 	.word	0x00000002
        /*0700*/ 	.word	0x00000018
        /*0704*/ 	.short	0x010a
        /*0706*/ 	.byte	0xff
	.zero		1


	//   ....[96]....
        /*0708*/ 	.word	0x000079e0
        /*070c*/ 	.word	0x00000002
        /*0710*/ 	.word	0x00000060
        /*0714*/ 	.short	0x010a
        /*0716*/ 	.byte	0xff
	.zero		1


	//   ....[97]....
        /*0718*/ 	.word	0x00007a40
        /*071c*/ 	.word	0x00000000
        /*0720*/ 	.word	0x00000000
        /*0724*/ 	.short	0x010a
        /*0726*/ 	.byte	0xff
	.zero		1


	//   ....[98]....
        /*0728*/ 	.word	0x00007aa0
        /*072c*/ 	.word	0x00000000
        /*0730*/ 	.word	0x00000000
        /*0734*/ 	.short	0x010a
        /*0736*/ 	.byte	0xff
	.zero		1


	//   ....[99]....
        /*0738*/ 	.word	0x00007af0
        /*073c*/ 	.word	0x00000000
        /*0740*/ 	.word	0x000000c0
        /*0744*/ 	.short	0x010a
        /*0746*/ 	.byte	0xff
	.zero		1


	//   ....[100]....
        /*0748*/ 	.word	0x00007b50
        /*074c*/ 	.word	0x00000000
        /*0750*/ 	.word	0x00000070
        /*0754*/ 	.short	0x010a
        /*0756*/ 	.byte	0xff
	.zero		1


	//   ....[101]....
        /*0758*/ 	.word	0x00007ba0
        /*075c*/ 	.word	0x00000000
        /*0760*/ 	.word	0x00000060
        /*0764*/ 	.short	0x010a
        /*0766*/ 	.byte	0xff
	.zero		1


	//   ....[102]....
        /*0768*/ 	.word	0x00007c00
        /*076c*/ 	.word	0x00000000
        /*0770*/ 	.word	0x00000070
        /*0774*/ 	.short	0x010a
        /*0776*/ 	.byte	0xff
	.zero		1


	//   ....[103]....
        /*0778*/ 	.word	0x00007c60
        /*077c*/ 	.word	0x00000004
        /*0780*/ 	.word	0x00000008
        /*0784*/ 	.short	0x010a
        /*0786*/ 	.byte	0xff
	.zero		1


	//   ....[104]....
        /*0788*/ 	.word	0x00007d40
        /*078c*/ 	.word	0x00000002
        /*0790*/ 	.word	0x00000008
        /*0794*/ 	.short	0x010a
        /*0796*/ 	.byte	0xff
	.zero		1


	//   ....[105]....
        /*0798*/ 	.word	0x00007d90
        /*079c*/ 	.word	0x00000000
        /*07a0*/ 	.word	0x00000060
        /*07a4*/ 	.short	0x010a
        /*07a6*/ 	.byte	0xff
	.zero		1


	//   ....[106]....
        /*07a8*/ 	.word	0x00007df0
        /*07ac*/ 	.word	0x00000000
        /*07b0*/ 	.word	0x000000a0
        /*07b4*/ 	.short	0x010a
        /*07b6*/ 	.byte	0xff
	.zero		1


	//   ....[107]....
        /*07b8*/ 	.word	0x00007e50
        /*07bc*/ 	.word	0x00000000
        /*07c0*/ 	.word	0x00000000
        /*07c4*/ 	.short	0x010a
        /*07c6*/ 	.byte	0xff
	.zero		1


	//   ....[108]....
        /*07c8*/ 	.word	0x00007eb0
        /*07cc*/ 	.word	0x00000000
        /*07d0*/ 	.word	0x00000000
        /*07d4*/ 	.short	0x010a
        /*07d6*/ 	.byte	0xff
	.zero		1


	//   ....[109]....
        /*07d8*/ 	.word	0x00007f10
        /*07dc*/ 	.word	0x00000000
        /*07e0*/ 	.word	0x00000000
        /*07e4*/ 	.short	0x010a
        /*07e6*/ 	.byte	0xff
	.zero		1


	//   ....[110]....
        /*07e8*/ 	.word	0x00007f70
        /*07ec*/ 	.word	0x00000000
        /*07f0*/ 	.word	0x00000000
        /*07f4*/ 	.short	0x010a
        /*07f6*/ 	.byte	0xff
	.zero		1


	//   ....[111]....
        /*07f8*/ 	.word	0x00007fd0
        /*07fc*/ 	.word	0x00000000
        /*0800*/ 	.word	0x000000e0
        /*0804*/ 	.short	0x010a
        /*0806*/ 	.byte	0xff
	.zero		1


	//   ....[112]....
        /*0808*/ 	.word	0x00008020
        /*080c*/ 	.word	0x00000000
        /*0810*/ 	.word	0x00000060
        /*0814*/ 	.short	0x010a
        /*0816*/ 	.byte	0xff
	.zero		1


	//   ....[113]....
        /*0818*/ 	.word	0x00008080
        /*081c*/ 	.word	0x00000000
        /*0820*/ 	.word	0x00000058
        /*0824*/ 	.short	0x010a
        /*0826*/ 	.byte	0xff
	.zero		1


	//   ....[114]....
        /*0828*/ 	.word	0x000080e0
        /*082c*/ 	.word	0x00000003
        /*0830*/ 	.word	0x00000040
        /*0834*/ 	.short	0x010a
        /*0836*/ 	.byte	0xff
	.zero		1


	//   ....[115]....
        /*0838*/ 	.word	0x00008140
        /*083c*/ 	.word	0x00000003
        /*0840*/ 	.word	0x00000048
        /*0844*/ 	.short	0x010a
        /*0846*/ 	.byte	0xff
	.zero		1


	//   ....[116]....
        /*0848*/ 	.word	0x000081a0
        /*084c*/ 	.word	0x00000000
        /*0850*/ 	.word	0x00000040
        /*0854*/ 	.short	0x010a
        /*0856*/ 	.byte	0xff
	.zero		1


	//   ....[117]....
        /*0858*/ 	.word	0x000081f0
        /*085c*/ 	.word	0x00000000
        /*0860*/ 	.word	0x00000060
        /*0864*/ 	.short	0x010a
        /*0866*/ 	.byte	0xff
	.zero		1


	//   ....[118]....
        /*0868*/ 	.word	0x00008240
        /*086c*/ 	.word	0x00000003
        /*0870*/ 	.word	0x00000030
        /*0874*/ 	.short	0x010a
        /*0876*/ 	.byte	0xff
	.zero		1


	//   ....[119]....
        /*0878*/ 	.word	0x00008290
        /*087c*/ 	.word	0x0000006e
        /*0880*/ 	.word	0x00000080
        /*0884*/ 	.short	0x010a
        /*0886*/ 	.byte	0xff
	.zero		1


	//   ....[120]....
        /*0888*/ 	.word	0x000082e0
        /*088c*/ 	.word	0x0000004b
        /*0890*/ 	.word	0x00000030
        /*0894*/ 	.short	0x010a
        /*0896*/ 	.byte	0xff
	.zero		1


	//----- nvinfo : EIATTR_NUM_MBARRIERS
	.align		4
.L_47:
        /*0898*/ 	.byte	0x03, 0x38
        /*089a*/ 	.short	0x001d


	//----- nvinfo : EIATTR_EXIT_INSTR_OFFSETS
	.align		4
        /*089c*/ 	.byte	0x04, 0x1c
        /*089e*/ 	.short	(.L_49 - .L_48)


	//   ....[0]....
.L_48:
        /*08a0*/ 	.word	0x00002700


	//   ....[1]....
        /*08a4*/ 	.word	0x00002c00


	//   ....[2]....
        /*08a8*/ 	.word	0x00002c60


	//   ....[3]....
        /*08ac*/ 	.word	0x00003f00


	//   ....[4]....
        /*08b0*/ 	.word	0x00004cd0


	//   ....[5]....
        /*08b4*/ 	.word	0x00004d10


	//   ....[6]....
        /*08b8*/ 	.word	0x000078c0


	//----- nvinfo : EIATTR_MAX_THREADS
	.align		4
.L_49:
        /*08bc*/ 	.byte	0x04, 0x05
        /*08be*/ 	.short	(.L_51 - .L_50)
.L_50:
        /*08c0*/ 	.word	0x00000100
        /*08c4*/ 	.word	0x00000001
        /*08c8*/ 	.word	0x00000001


	//----- nvinfo : EIATTR_CRS_STACK_SIZE
	.align		4
.L_51:
        /*08cc*/ 	.byte	0x04, 0x1e
        /*08ce*/ 	.short	(.L_53 - .L_52)
.L_52:
        /*08d0*/ 	.word	0x00000000


	//----- nvinfo : EIATTR_CBANK_PARAM_SIZE
	.align		4
.L_53:
        /*08d4*/ 	.byte	0x03, 0x19
        /*08d6*/ 	.short	0x0800


	//----- nvinfo : EIATTR_PARAM_CBANK
	.align		4
        /*08d8*/ 	.byte	0x04, 0x0a
        /*08da*/ 	.short	(.L_55 - .L_54)
	.align		4
.L_54:
        /*08dc*/ 	.word	index@(.nv.constant0._ZN7cutlass13device_kernelINS_4gemm6kernel13GemmUniversalIN4cute5tupleIJiiiiEEENS1_10collective13CollectiveMmaINS1_35MainloopSm100TmaUmmaWarpSpecializedILi3ELi2ELi4ENS5_IJNS4_1CILi2EEENSA_ILi1EEESC_EEEEENS5_IJNSA_ILi128EEESF_NSA_ILi64EEEEEEaNS5_IJlSC_lEEEaSI_NS4_8TiledMMAINS4_8MMA_AtomIJNS4_21SM100_MMA_S8_2x1SM_SSIaaiLi128ELi128ELNS4_4UMMA5MajorE0ELSN_0ELNSM_8SaturateE0EEEEEENS4_6LayoutINS5_IJSC_SC_SC_EEENS5_IJNSA_ILi0EEEST_ST_EEEEENS5_IJNS4_10UnderscoreESW_SW_EEEEENS4_18SM100_TMA_2SM_LOADENS4_14ComposedLayoutINS4_7SwizzleILi2ELi4ELi3EEENS4_18smem_ptr_flag_bitsILi8EEENSR_INS5_IJNSA_ILi8EEESG_EEENS5_IJSG_SC_EEEEEEEvNS4_8identityESZ_S19_vS1A_EENS_8epilogue10collective18CollectiveEpilogueINS1C_23Sm100TmaWarpSpecializedILi2ELi2ELi32ELb0ELb0EEEJNS5_IJSG_SF_SG_EEENS5_IJNSR_ISG_SC_EENSR_INS5_IJNSA_ILi32EEESB_EEENS5_IJSC_SG_EEEEEEEEaSI_aSI_NS1C_6fusion15FusionCallbacksIS1G_NS1O_17LinearCombinationIaiaiLNS_15FloatRoundStyleE2EEES1H_S1N_JEEENS4_5SM1004TMEM4LOAD26SM100_TMEM_LOAD_32dp32b32xENS4_13SM90_TMA_LOADENS10_INS11_ILi1ELi4ELi3EEES14_NSR_INS5_IJS15_S1J_EEENS5_IJS1J_SC_EEEEEEENS4_39AutoVectorizingCopyWithAssumedAlignmentILi128EEENS4_14SM90_TMA_STOREES23_S25_S25_EEEvvEEEEvNT_6ParamsE)
        /*08e0*/ 	.short	0x0380
        /*08e2*/ 	.short	0x0800


	//----- nvinfo : EIATTR_SW_WAR
	.align		4
.L_55:
        /*08e4*/ 	.byte	0x04, 0x36
        /*08e6*/ 	.short	(.L_57 - .L_56)
.L_56:
        /*08e8*/ 	.word	0x00000008
.L_57:


//--------------------- .nv.callgraph             --------------------------
	.section	.nv.callgraph,"",@"SHT_CUDA_CALLGRAPH"
	.align	4
	.sectionentsize	8
	.align		4
        /*0000*/ 	.word	0x00000000
	.align		4
        /*0004*/ 	.word	0xffffffff
	.align		4
        /*0008*/ 	.word	index@(_ZN7cutlass13device_kernelINS_4gemm6kernel13GemmUniversalIN4cute5tupleIJiiiiEEENS1_10collective13CollectiveMmaINS1_35MainloopSm100TmaUmmaWarpSpecializedILi3ELi2ELi4ENS5_IJNS4_1CILi2EEENSA_ILi1EEESC_EEEEENS5_IJNSA_ILi128EEESF_NSA_ILi64EEEEEEaNS5_IJlSC_lEEEaSI_NS4_8TiledMMAINS4_8MMA_AtomIJNS4_21SM100_MMA_S8_2x1SM_SSIaaiLi128ELi128ELNS4_4UMMA5MajorE0ELSN_0ELNSM_8SaturateE0EEEEEENS4_6LayoutINS5_IJSC_SC_SC_EEENS5_IJNSA_ILi0EEEST_ST_EEEEENS5_IJNS4_10UnderscoreESW_SW_EEEEENS4_18SM100_TMA_2SM_LOADENS4_14ComposedLayoutINS4_7SwizzleILi2ELi4ELi3EEENS4_18smem_ptr_flag_bitsILi8EEENSR_INS5_IJNSA_ILi8EEESG_EEENS5_IJSG_SC_EEEEEEEvNS4_8identityESZ_S19_vS1A_EENS_8epilogue10collective18CollectiveEpilogueINS1C_23Sm100TmaWarpSpecializedILi2ELi2ELi32ELb0ELb0EEEJNS5_IJSG_SF_SG_EEENS5_IJNSR_ISG_SC_EENSR_INS5_IJNSA_ILi32EEESB_EEENS5_IJSC_SG_EEEEEEEEaSI_aSI_NS1C_6fusion15FusionCallbacksIS1G_NS1O_17LinearCombinationIaiaiLNS_15FloatRoundStyleE2EEES1H_S1N_JEEENS4_5SM1004TMEM4LOAD26SM100_TMEM_LOAD_32dp32b32xENS4_13SM90_TMA_LOADENS10_INS11_ILi1ELi4ELi3EEES14_NSR_INS5_IJS15_S1J_EEENS5_IJS1J_SC_EEEEEEENS4_39AutoVectorizingCopyWithAssumedAlignmentILi128EEENS4_14SM90_TMA_STOREES23_S25_S25_EEEvvEEEEvNT_6ParamsE)
	.align		4
        /*000c*/ 	.word	index@(__assertfail)
	.align		4
        /*0010*/ 	.word	0x00000000
	.align		4
        /*0014*/ 	.word	0xfffffffe
	.align		4
        /*0018*/ 	.word	0x00000000
	.align		4
        /*001c*/ 	.word	0xfffffffd
	.align		4
        /*0020*/ 	.word	0x00000000
	.align		4
        /*0024*/ 	.word	0xfffffffc


//--------------------- .nv.constant4             --------------------------
	.section	.nv.constant4,"a",@progbits
	.align	8
	.align		8
.nv.constant4:
        /*0000*/ 	.dword	__assertfail
	.align		8
        /*0008*/ 	.dword	__unnamed_1
	.align		8
        /*0010*/ 	.dword	__unnamed_2
	.align		8
        /*0018*/ 	.dword	_ZN40_INTERNAL_14a698f4_4_k_cu_d2b6a5c7_103204cuda3std3__45__cpo5beginE
	.align		8
        /*0020*/ 	.dword	_ZN40_INTERNAL_14a698f4_4_k_cu_d2b6a5c7_103204cuda3std3__45__cpo3endE
	.align		8
        /*0028*/ 	.dword	_ZN40_INTERNAL_14a698f4_4_k_cu_d2b6a5c7_103204cuda3std3__45__cpo6cbeginE
	.align		8
        /*0030*/ 	.dword	_ZN40_INTERNAL_14a698f4_4_k_cu_d2b6a5c7_103204cuda3std3__45__cpo4cendE
	.align		8
        /*0038*/ 	.dword	_ZN40_INTERNAL_14a698f4_4_k_cu_d2b6a5c7_103204cuda3std3__442_GLOBAL__N__14a698f4_4_k_cu_d2b6a5c7_103206ignoreE
	.align		8
        /*0040*/ 	.dword	_ZN40_INTERNAL_14a698f4_4_k_cu_d2b6a5c7_103204cuda3std3__419piecewise_constructE
	.align		8
        /*0048*/ 	.dword	_ZN40_INTERNAL_14a698f4_4_k_cu_d2b6a5c7_103204cuda3std3__48in_placeE
	.align		8
        /*0050*/ 	.dword	_ZN40_INTERNAL_14a698f4_4_k_cu_d2b6a5c7_103204cuda3std6ranges3__45__cpo4swapE
	.align		8
        /*0058*/ 	.dword	_ZN40_INTERNAL_14a698f4_4_k_cu_d2b6a5c7_103204cuda3std6ranges3__45__cpo9iter_moveE
	.align		8
        /*0060*/ 	.dword	_ZN40_INTERNAL_14a698f4_4_k_cu_d2b6a5c7_103204cute7productE
	.align		8
        /*0068*/ 	.dword	_ZN40_INTERNAL_14a698f4_4_k_cu_d2b6a5c7_103204cute1_E
	.align		8
        /*0070*/ 	.dword	$str$25
	.align		8
        /*0078*/ 	.dword	$str$26
	.align		8
        /*0080*/ 	.dword	$str$27
	.align		8
        /*0088*/ 	.dword	$str$28


//--------------------- .text._ZN7cutlass13device_kernelINS_4gemm6kernel13GemmUniversalIN4cute5tupleIJiiiiEEENS1_10collective13CollectiveMmaINS1_35MainloopSm100TmaUmmaWarpSpecializedILi3ELi2ELi4ENS5_IJNS4_1CILi2EEENSA_ILi1EEESC_EEEEENS5_IJNSA_ILi128EEESF_NSA_ILi64EEEEEEaNS5_IJlSC_lEEEaSI_NS4_8TiledMMAINS4_8MMA_AtomIJNS4_21SM100_MMA_S8_2x1SM_SSIaaiLi128ELi128ELNS4_4UMMA5MajorE0ELSN_0ELNSM_8SaturateE0EEEEEENS4_6LayoutINS5_IJSC_SC_SC_EEENS5_IJNSA_ILi0EEEST_ST_EEEEENS5_IJNS4_10UnderscoreESW_SW_EEEEENS4_18SM100_TMA_2SM_LOADENS4_14ComposedLayoutINS4_7SwizzleILi2ELi4ELi3EEENS4_18smem_ptr_flag_bitsILi8EEENSR_INS5_IJNSA_ILi8EEESG_EEENS5_IJSG_SC_EEEEEEEvNS4_8identityESZ_S19_vS1A_EENS_8epilogue10collective18CollectiveEpilogueINS1C_23Sm100TmaWarpSpecializedILi2ELi2ELi32ELb0ELb0EEEJNS5_IJSG_SF_SG_EEENS5_IJNSR_ISG_SC_EENSR_INS5_IJNSA_ILi32EEESB_EEENS5_IJSC_SG_EEEEEEEEaSI_aSI_NS1C_6fusion15FusionCallbacksIS1G_NS1O_17LinearCombinationIaiaiLNS_15FloatRoundStyleE2EEES1H_S1N_JEEENS4_5SM1004TMEM4LOAD26SM100_TMEM_LOAD_32dp32b32xENS4_13SM90_TMA_LOADENS10_INS11_ILi1ELi4ELi3EEES14_NSR_INS5_IJS15_S1J_EEENS5_IJS1J_SC_EEEEEEENS4_39AutoVectorizingCopyWithAssumedAlignmentILi128EEENS4_14SM90_TMA_STOREES23_S25_S25_EEEvvEEEEvNT_6ParamsE --------------------------
	.section	.text._ZN7cutlass13device_kernelINS_4gemm6kernel13GemmUniversalIN4cute5tupleIJiiiiEEENS1_10collective13CollectiveMmaINS1_35MainloopSm100TmaUmmaWarpSpecializedILi3ELi2ELi4ENS5_IJNS4_1CILi2EEENSA_ILi1EEESC_EEEEENS5_IJNSA_ILi128EEESF_NSA_ILi64EEEEEEaNS5_IJlSC_lEEEaSI_NS4_8TiledMMAINS4_8MMA_AtomIJNS4_21SM100_MMA_S8_2x1SM_SSIaaiLi128ELi128ELNS4_4UMMA5MajorE0ELSN_0ELNSM_8SaturateE0EEEEEENS4_6LayoutINS5_IJSC_SC_SC_EEENS5_IJNSA_ILi0EEEST_ST_EEEEENS5_IJNS4_10UnderscoreESW_SW_EEEEENS4_18SM100_TMA_2SM_LOADENS4_14ComposedLayoutINS4_7SwizzleILi2ELi4ELi3EEENS4_18smem_ptr_flag_bitsILi8EEENSR_INS5_IJNSA_ILi8EEESG_EEENS5_IJSG_SC_EEEEEEEvNS4_8identityESZ_S19_vS1A_EENS_8epilogue10collective18CollectiveEpilogueINS1C_23Sm100TmaWarpSpecializedILi2ELi2ELi32ELb0ELb0EEEJNS5_IJSG_SF_SG_EEENS5_IJNSR_ISG_SC_EENSR_INS5_IJNSA_ILi32EEESB_EEENS5_IJSC_SG_EEEEEEEEaSI_aSI_NS1C_6fusion15FusionCallbacksIS1G_NS1O_17LinearCombinationIaiaiLNS_15FloatRoundStyleE2EEES1H_S1N_JEEENS4_5SM1004TMEM4LOAD26SM100_TMEM_LOAD_32dp32b32xENS4_13SM90_TMA_LOADENS10_INS11_ILi1ELi4ELi3EEES14_NSR_INS5_IJS15_S1J_EEENS5_IJS1J_SC_EEEEEEENS4_39AutoVectorizingCopyWithAssumedAlignmentILi128EEENS4_14SM90_TMA_STOREES23_S25_S25_EEEvvEEEEvNT_6ParamsE,"ax",@progbits
	.align	128
.text._ZN7cutlass13device_kernelINS_4gemm6kernel13GemmUniversalIN4cute5tupleIJiiiiEEENS1_10collective13CollectiveMmaINS1_35MainloopSm100TmaUmmaWarpSpecializedILi3ELi2ELi4ENS5_IJNS4_1CILi2EEENSA_ILi1EEESC_EEEEENS5_IJNSA_ILi128EEESF_NSA_ILi64EEEEEEaNS5_IJlSC_lEEEaSI_NS4_8TiledMMAINS4_8MMA_AtomIJNS4_21SM100_MMA_S8_2x1SM_SSIaaiLi128ELi128ELNS4_4UMMA5MajorE0ELSN_0ELNSM_8SaturateE0EEEEEENS4_6LayoutINS5_IJSC_SC_SC_EEENS5_IJNSA_ILi0EEEST_ST_EEEEENS5_IJNS4_10UnderscoreESW_SW_EEEEENS4_18SM100_TMA_2SM_LOADENS4_14ComposedLayoutINS4_7SwizzleILi2ELi4ELi3EEENS4_18smem_ptr_flag_bitsILi8EEENSR_INS5_IJNSA_ILi8EEESG_EEENS5_IJSG_SC_EEEEEEEvNS4_8identityESZ_S19_vS1A_EENS_8epilogue10collective18CollectiveEpilogueINS1C_23Sm100TmaWarpSpecializedILi2ELi2ELi32ELb0ELb0EEEJNS5_IJSG_SF_SG_EEENS5_IJNSR_ISG_SC_EENSR_INS5_IJNSA_ILi32EEESB_EEENS5_IJSC_SG_EEEEEEEEaSI_aSI_NS1C_6fusion15FusionCallbacksIS1G_NS1O_17LinearCombinationIaiaiLNS_15FloatRoundStyleE2EEES1H_S1N_JEEENS4_5SM1004TMEM4LOAD26SM100_TMEM_LOAD_32dp32b32xENS4_13SM90_TMA_LOADENS10_INS11_ILi1ELi4ELi3EEES14_NSR_INS5_IJS15_S1J_EEENS5_IJS1J_SC_EEEEEEENS4_39AutoVectorizingCopyWithAssumedAlignmentILi128EEENS4_14SM90_TMA_STOREES23_S25_S25_EEEvvEEEEvNT_6ParamsE:
        .type           _ZN7cutlass13device_kernelINS_4gemm6kernel13GemmUniversalIN4cute5tupleIJiiiiEEENS1_10collective13CollectiveMmaINS1_35MainloopSm100TmaUmmaWarpSpecializedILi3ELi2ELi4ENS5_IJNS4_1CILi2EEENSA_ILi1EEESC_EEEEENS5_IJNSA_ILi128EEESF_NSA_ILi64EEEEEEaNS5_IJlSC_lEEEaSI_NS4_8TiledMMAINS4_8MMA_AtomIJNS4_21SM100_MMA_S8_2x1SM_SSIaaiLi128ELi128ELNS4_4UMMA5MajorE0ELSN_0ELNSM_8SaturateE0EEEEEENS4_6LayoutINS5_IJSC_SC_SC_EEENS5_IJNSA_ILi0EEEST_ST_EEEEENS5_IJNS4_10UnderscoreESW_SW_EEEEENS4_18SM100_TMA_2SM_LOADENS4_14ComposedLayoutINS4_7SwizzleILi2ELi4ELi3EEENS4_18smem_ptr_flag_bitsILi8EEENSR_INS5_IJNSA_ILi8EEESG_EEENS5_IJSG_SC_EEEEEEEvNS4_8identityESZ_S19_vS1A_EENS_8epilogue10collective18CollectiveEpilogueINS1C_23Sm100TmaWarpSpecializedILi2ELi2ELi32ELb0ELb0EEEJNS5_IJSG_SF_SG_EEENS5_IJNSR_ISG_SC_EENSR_INS5_IJNSA_ILi32EEESB_EEENS5_IJSC_SG_EEEEEEEEaSI_aSI_NS1C_6fusion15FusionCallbacksIS1G_NS1O_17LinearCombinationIaiaiLNS_15FloatRoundStyleE2EEES1H_S1N_JEEENS4_5SM1004TMEM4LOAD26SM100_TMEM_LOAD_32dp32b32xENS4_13SM90_TMA_LOADENS10_INS11_ILi1ELi4ELi3EEES14_NSR_INS5_IJS15_S1J_EEENS5_IJS1J_SC_EEEEEEENS4_39AutoVectorizingCopyWithAssumedAlignmentILi128EEENS4_14SM90_TMA_STOREES23_S25_S25_EEEvvEEEEvNT_6ParamsE,@function
        .size           _ZN7cutlass13device_kernelINS_4gemm6kernel13GemmUniversalIN4cute5tupleIJiiiiEEENS1_10collective13CollectiveMmaINS1_35MainloopSm100TmaUmmaWarpSpecializedILi3ELi2ELi4ENS5_IJNS4_1CILi2EEENSA_ILi1EEESC_EEEEENS5_IJNSA_ILi128EEESF_NSA_ILi64EEEEEEaNS5_IJlSC_lEEEaSI_NS4_8TiledMMAINS4_8MMA_AtomIJNS4_21SM100_MMA_S8_2x1SM_SSIaaiLi128ELi128ELNS4_4UMMA5MajorE0ELSN_0ELNSM_8SaturateE0EEEEEENS4_6LayoutINS5_IJSC_SC_SC_EEENS5_IJNSA_ILi0EEEST_ST_EEEEENS5_IJNS4_10UnderscoreESW_SW_EEEEENS4_18SM100_TMA_2SM_LOADENS4_14ComposedLayoutINS4_7SwizzleILi2ELi4ELi3EEENS4_18smem_ptr_flag_bitsILi8EEENSR_INS5_IJNSA_ILi8EEESG_EEENS5_IJSG_SC_EEEEEEEvNS4_8identityESZ_S19_vS1A_EENS_8epilogue10collective18CollectiveEpilogueINS1C_23Sm100TmaWarpSpecializedILi2ELi2ELi32ELb0ELb0EEEJNS5_IJSG_SF_SG_EEENS5_IJNSR_ISG_SC_EENSR_INS5_IJNSA_ILi32EEESB_EEENS5_IJSC_SG_EEEEEEEEaSI_aSI_NS1C_6fusion15FusionCallbacksIS1G_NS1O_17LinearCombinationIaiaiLNS_15FloatRoundStyleE2EEES1H_S1N_JEEENS4_5SM1004TMEM4LOAD26SM100_TMEM_LOAD_32dp32b32xENS4_13SM90_TMA_LOADENS10_INS11_ILi1ELi4ELi3EEES14_NSR_INS5_IJS15_S1J_EEENS5_IJS1J_SC_EEEEEEENS4_39AutoVectorizingCopyWithAssumedAlignmentILi128EEENS4_14SM90_TMA_STOREES23_S25_S25_EEEvvEEEEvNT_6ParamsE,(.L_x_160 - _ZN7cutlass13device_kernelINS_4gemm6kernel13GemmUniversalIN4cute5tupleIJiiiiEEENS1_10collective13CollectiveMmaINS1_35MainloopSm100TmaUmmaWarpSpecializedILi3ELi2ELi4ENS5_IJNS4_1CILi2EEENSA_ILi1EEESC_EEEEENS5_IJNSA_ILi128EEESF_NSA_ILi64EEEEEEaNS5_IJlSC_lEEEaSI_NS4_8TiledMMAINS4_8MMA_AtomIJNS4_21SM100_MMA_S8_2x1SM_SSIaaiLi128ELi128ELNS4_4UMMA5MajorE0ELSN_0ELNSM_8SaturateE0EEEEEENS4_6LayoutINS5_IJSC_SC_SC_EEENS5_IJNSA_ILi0EEEST_ST_EEEEENS5_IJNS4_10UnderscoreESW_SW_EEEEENS4_18SM100_TMA_2SM_LOADENS4_14ComposedLayoutINS4_7SwizzleILi2ELi4ELi3EEENS4_18smem_ptr_flag_bitsILi8EEENSR_INS5_IJNSA_ILi8EEESG_EEENS5_IJSG_SC_EEEEEEEvNS4_8identityESZ_S19_vS1A_EENS_8epilogue10collective18CollectiveEpilogueINS1C_23Sm100TmaWarpSpecializedILi2ELi2ELi32ELb0ELb0EEEJNS5_IJSG_SF_SG_EEENS5_IJNSR_ISG_SC_EENSR_INS5_IJNSA_ILi32EEESB_EEENS5_IJSC_SG_EEEEEEEEaSI_aSI_NS1C_6fusion15FusionCallbacksIS1G_NS1O_17LinearCombinationIaiaiLNS_15FloatRoundStyleE2EEES1H_S1N_JEEENS4_5SM1004TMEM4LOAD26SM100_TMEM_LOAD_32dp32b32xENS4_13SM90_TMA_LOADENS10_INS11_ILi1ELi4ELi3EEES14_NSR_INS5_IJS15_S1J_EEENS5_IJS1J_SC_EEEEEEENS4_39AutoVectorizingCopyWithAssumedAlignmentILi128EEENS4_14SM90_TMA_STOREES23_S25_S25_EEEvvEEEEvNT_6ParamsE)
        .other          _ZN7cutlass13device_kernelINS_4gemm6kernel13GemmUniversalIN4cute5tupleIJiiiiEEENS1_10collective13CollectiveMmaINS1_35MainloopSm100TmaUmmaWarpSpecializedILi3ELi2ELi4ENS5_IJNS4_1CILi2EEENSA_ILi1EEESC_EEEEENS5_IJNSA_ILi128EEESF_NSA_ILi64EEEEEEaNS5_IJlSC_lEEEaSI_NS4_8TiledMMAINS4_8MMA_AtomIJNS4_21SM100_MMA_S8_2x1SM_SSIaaiLi128ELi128ELNS4_4UMMA5MajorE0ELSN_0ELNSM_8SaturateE0EEEEEENS4_6LayoutINS5_IJSC_SC_SC_EEENS5_IJNSA_ILi0EEEST_ST_EEEEENS5_IJNS4_10UnderscoreESW_SW_EEEEENS4_18SM100_TMA_2SM_LOADENS4_14ComposedLayoutINS4_7SwizzleILi2ELi4ELi3EEENS4_18smem_ptr_flag_bitsILi8EEENSR_INS5_IJNSA_ILi8EEESG_EEENS5_IJSG_SC_EEEEEEEvNS4_8identityESZ_S19_vS1A_EENS_8epilogue10collective18CollectiveEpilogueINS1C_23Sm100TmaWarpSpecializedILi2ELi2ELi32ELb0ELb0EEEJNS5_IJSG_SF_SG_EEENS5_IJNSR_ISG_SC_EENSR_INS5_IJNSA_ILi32EEESB_EEENS5_IJSC_SG_EEEEEEEEaSI_aSI_NS1C_6fusion15FusionCallbacksIS1G_NS1O_17LinearCombinationIaiaiLNS_15FloatRoundStyleE2EEES1H_S1N_JEEENS4_5SM1004TMEM4LOAD26SM100_TMEM_LOAD_32dp32b32xENS4_13SM90_TMA_LOADENS10_INS11_ILi1ELi4ELi3EEES14_NSR_INS5_IJS15_S1J_EEENS5_IJS1J_SC_EEEEEEENS4_39AutoVectorizingCopyWithAssumedAlignmentILi128EEENS4_14SM90_TMA_STOREES23_S25_S25_EEEvvEEEEvNT_6ParamsE,@"STO_CUDA_ENTRY STV_DEFAULT"
_ZN7cutlass13device_kernelINS_4gemm6kernel13GemmUniversalIN4cute5tupleIJiiiiEEENS1_10collective13CollectiveMmaINS1_35MainloopSm100TmaUmmaWarpSpecializedILi3ELi2ELi4ENS5_IJNS4_1CILi2EEENSA_ILi1EEESC_EEEEENS5_IJNSA_ILi128EEESF_NSA_ILi64EEEEEEaNS5_IJlSC_lEEEaSI_NS4_8TiledMMAINS4_8MMA_AtomIJNS4_21SM100_MMA_S8_2x1SM_SSIaaiLi128ELi128ELNS4_4UMMA5MajorE0ELSN_0ELNSM_8SaturateE0EEEEEENS4_6LayoutINS5_IJSC_SC_SC_EEENS5_IJNSA_ILi0EEEST_ST_EEEEENS5_IJNS4_10UnderscoreESW_SW_EEEEENS4_18SM100_TMA_2SM_LOADENS4_14ComposedLayoutINS4_7SwizzleILi2ELi4ELi3EEENS4_18smem_ptr_flag_bitsILi8EEENSR_INS5_IJNSA_ILi8EEESG_EEENS5_IJSG_SC_EEEEEEEvNS4_8identityESZ_S19_vS1A_EENS_8epilogue10collective18CollectiveEpilogueINS1C_23Sm100TmaWarpSpecializedILi2ELi2ELi32ELb0ELb0EEEJNS5_IJSG_SF_SG_EEENS5_IJNSR_ISG_SC_EENSR_INS5_IJNSA_ILi32EEESB_EEENS5_IJSC_SG_EEEEEEEEaSI_aSI_NS1C_6fusion15FusionCallbacksIS1G_NS1O_17LinearCombinationIaiaiLNS_15FloatRoundStyleE2EEES1H_S1N_JEEENS4_5SM1004TMEM4LOAD26SM100_TMEM_LOAD_32dp32b32xENS4_13SM90_TMA_LOADENS10_INS11_ILi1ELi4ELi3EEES14_NSR_INS5_IJS15_S1J_EEENS5_IJS1J_SC_EEEEEEENS4_39AutoVectorizingCopyWithAssumedAlignmentILi128EEENS4_14SM90_TMA_STOREES23_S25_S25_EEEvvEEEEvNT_6ParamsE:
[----:B------:R-:W1:Y:S01]  /*0000*/  LDC R1, c[0x0][0x37c] ;  /* 0x0000df00ff017b82 */ /* 0x000e620000000800 */
[----:B------:R-:W2:Y:S01]  /*0010*/  S2R R108, SR_TID.X ;  /* 0x00000000006c7919 */ /* 0x000ea20000002100 */
[----:B------:R-:W3:Y:S06]  /*0020*/  LDCU.64 UR6, c[0x0][0x890] ;  /* 0x00011200ff0677ac */ /* 0x000eec0008000a00 */
[----:B------:R-:W4:Y:S01]  /*0030*/  S2UR UR37, SR_CgaCtaId ;  /* 0x00000000002579c3 */ /* 0x000f220000008800 */
[----:B------:R-:W-:Y:S02]  /*0040*/  PRMT R91, RZ, 0x7610, R91 ;  /* 0x00007610ff5b7816 */ /* 0x000fe4000000005b */
[----:B------:R-:W-:Y:S01]  /*0050*/  ELECT P1, URZ, PT ;  /* 0x0000000000ff782f */ /* 0x000fe20003820000 */
[----:B------:R-:W1:Y:S01]  /*0060*/  LDCU.64 UR46, c[0x0][0x358] ;  /* 0x00006b00ff2e77ac */ /* 0x000e620008000a00 */
[----:B---3--:R-:W-:-:S04]  /*0070*/  UISETP.NE.U32.AND UP0, UPT, UR6, URZ, UPT ;  /* 0x000000ff0600728c */ /* 0x008fc8000bf05070 */
[----:B------:R-:W-:Y:S02]  /*0080*/  UISETP.NE.AND.EX UP0, UPT, UR7, URZ, UPT, UP0 ;  /* 0x000000ff0700728c */ /* 0x000fe4000bf05300 */
[----:B----4-:R-:W-:Y:S02]  /*0090*/  ULOP3.LUT UR5, UR37, 0x1, URZ, 0xc0, !UPT ;  /* 0x0000000125057892 */ /* 0x010fe4000f8ec0ff */
[----:B------:R-:W-:Y:S01]  /*00a0*/  ULOP3.LUT UR4, UR37, 0x1, URZ, 0x3c, !UPT ;  /* 0x0000000125047892 */ /* 0x000fe2000f8e3cff */
[----:B--2---:R-:W-:-:S05]  /*00b0*/  SHF.R.U32.HI R97, RZ, 0x5, R108 ;  /* 0x00000005ff617819 */ /* 0x004fca000001166c */
[----:B------:R-:W2:Y:S02]  /*00c0*/  SHFL.IDX PT, R0, R97, RZ, 0x1f ;  /* 0x00001fff61007589 */ /* 0x000ea400000e0000 */
[----:B--2---:R-:W-:Y:S01]  /*00d0*/  R2UR UR10, R0 ;  /* 0x00000000000a72ca */ /* 0x004fe200000e0000 */
[----:B-1----:R-:W-:-:S14]  /*00e0*/  BRA.U UP0, `(.L_x_0) ;  /* 0x00000001002c7547 */ /* 0x002fdc000b800000 */
[----:B------:R-:W1:Y:S02]  /*00f0*/  LDCU.64 UR8, c[0x0][0x888] ;  /* 0x00011100ff0877ac */ /* 0x000e640008000a00 */
[----:B-1----:R-:W-:-:S04]  /*0100*/  UISETP.NE.U32.AND UP0, UPT, UR8, URZ, UPT ;  /* 0x000000ff0800728c */ /* 0x002fc8000bf05070 */
[----:B------:R-:W-:-:S09]  /*0110*/  UISETP.NE.AND.EX UP0, UPT, UR9, URZ, UPT, UP0 ;  /* 0x000000ff0900728c */ /* 0x000fd2000bf05300 */
[----:B------:R-:W-:Y:S05]  /*0120*/  BRA.U !UP0, `(.L_x_1) ;  /* 0x0000000108107547 */ /* 0x000fea000b800000 */
[----:B------:R-:W1:Y:S02]  /*0130*/  LDC.64 R50, c[0x0][0x888] ;  /* 0x00022200ff327b82 */ /* 0x000e640000000a00 */
[----:B-1----:R1:W5:Y:S01]  /*0140*/  LDG.E R50, desc[UR46][R50.64] ;  /* 0x0000002e32327981 */ /* 0x002362000c1e1900 */
[----:B------:R-:W-:Y:S01]  /*0150*/  HFMA2 R91, -RZ, RZ, 0, 5.9604644775390625e-08 ;  /* 0x00000001ff5b7431 */ /* 0x000fe200000001ff */
[----:B------:R-:W-:Y:S05]  /*0160*/  BRA `(.L_x_0) ;  /* 0x00000000000c7947 */ /* 0x000fea0003800000 */
.L_x_1:
[----:B------:R-:W1:Y:S01]  /*0170*/  LDCU UR8, c[0x0][0x880] ;  /* 0x00011000ff0877ac */ /* 0x000e620008000800 */
[----:B------:R-:W-:Y:S01]  /*0180*/  HFMA2 R91, -RZ, RZ, 0, 5.9604644775390625e-08 ;  /* 0x00000001ff5b7431 */ /* 0x000fe200000001ff */
[----:B-1----:R-:W-:-:S07]  /*0190*/  MOV R50, UR8 ;  /* 0x0000000800327c02 */ /* 0x002fce0008000f00 */
.L_x_0:
[----:B------:R-:W2:Y:S02]  /*01a0*/  LDCU.64 UR8, c[0x0][0x8b0] ;  /* 0x00011600ff0877ac */ /* 0x000ea40008000a00 */
[----:B--2---:R-:W-:-:S04]  /*01b0*/  UISETP.NE.U32.AND UP0, UPT, UR8, URZ, UPT ;  /* 0x000000ff0800728c */ /* 0x004fc8000bf05070 */
[----:B------:R-:W-:-:S09]  /*01c0*/  UISETP.NE.AND.EX UP0, UPT, UR9, URZ, UPT, UP0 ;  /* 0x000000ff0900728c */ /* 0x000fd2000bf05300 */
[----:B------:R-:W-:Y:S05]  /*01d0*/  BRA.U UP0, `(.L_x_2) ;  /* 0x0000000100247547 */ /* 0x000fea000b800000 */
[----:B------:R-:W2:Y:S02]  /*01e0*/  LDCU.64 UR8, c[0x0][0x8a8] ;  /* 0x00011500ff0877ac */ /* 0x000ea40008000a00 */
[----:B--2---:R-:W-:-:S04]  /*01f0*/  UISETP.NE.U32.AND UP0, UPT, UR8, URZ, UPT ;  /* 0x000000ff0800728c */ /* 0x004fc8000bf05070 */
[----:B------:R-:W-:-:S09]  /*0200*/  UISETP.NE.AND.EX UP0, UPT, UR9, URZ, UPT, UP0 ;  /* 0x000000ff0900728c */ /* 0x000fd2000bf05300 */
[----:B------:R-:W-:Y:S05]  /*0210*/  BRA.U !UP0, `(.L_x_3) ;  /* 0x00000001080c7547 */ /* 0x000fea000b800000 */
[----:B------:R-:W2:Y:S02]  /*0220*/  LDC.64 R46, c[0x0][0x8a8] ;  /* 0x00022a00ff2e7b82 */ /* 0x000ea40000000a00 */
[----:B--2---:R2:W5:Y:S01]  /*0230*/  LDG.E R46, desc[UR46][R46.64] ;  /* 0x0000002e2e2e7981 */ /* 0x004562000c1e1900 */
[----:B------:R-:W-:Y:S05]  /*0240*/  BRA `(.L_x_2) ;  /* 0x0000000000087947 */ /* 0x000fea0003800000 */
.L_x_3:
[----:B------:R-:W2:Y:S02]  /*0250*/  LDCU UR8, c[0x0][0x8a0] ;  /* 0x00011400ff0877ac */ /* 0x000ea40008000800 */
[----:B--2---:R-:W-:Y:S02]  /*0260*/  MOV R46, UR8 ;  /* 0x00000008002e7c02 */ /* 0x004fe40008000f00 */
.L_x_2:
[----:B------:R-:W-:Y:S01]  /*0270*/  IMAD.U32 R0, RZ, RZ, UR10 ;  /* 0x0000000aff007e24 */ /* 0x000fe2000f8e00ff */
[----:B------:R-:W-:Y:S04]  /*0280*/  BSSY.RECONVERGENT B0, `(.L_x_4) ;  /* 0x000000c000007945 */ /* 0x000fe80003800200 */
[C---:B------:R-:W-:Y:S02]  /*0290*/  ISETP.NE.OR P2, PT, R0.reuse, 0x1, !P1 ;  /* 0x000000010000780c */ /* 0x040fe40004f45670 */
[----:B------:R-:W-:-:S11]  /*02a0*/  ISETP.NE.OR P0, PT, R0, 0x3, !P1 ;  /* 0x000000030000780c */ /* 0x000fd60004f05670 */
[----:B------:R-:W-:Y:S05]  /*02b0*/  @P2 BRA `(.L_x_5) ;  /* 0x0000000000202947 */ /* 0x000fea0003800000 */
[----:B------:R-:W3:Y:S02]  /*02c0*/  LDCU.64 UR8, c[0x0][0x348] ;  /* 0x00006900ff0877ac */ /* 0x000ee40008000a00 */
[----:B---3--:R-:W-:Y:S02]  /*02d0*/  UIADD3 UR12, UP1, UPT, UR8, 0x80, URZ ;  /* 0x00000080080c7890 */ /* 0x008fe4000ff3e0ff */
[----:B------:R-:W-:Y:S02]  /*02e0*/  UIADD3 UR8, UP0, UPT, UR8, 0x180, URZ ;  /* 0x0000018008087890 */ /* 0x000fe4000ff1e0ff */
[----:B------:R-:W-:Y:S02]  /*02f0*/  UIADD3.X UR13, UPT, UPT, URZ, UR9, URZ, UP1, !UPT ;  /* 0x00000009ff0d7290 */ /* 0x000fe40008ffe4ff */
[----:B------:R-:W-:-:S07]  /*0300*/  UIADD3.X UR9, UPT, UPT, URZ, UR9, URZ, UP0, !UPT ;  /* 0x00000009ff097290 */ /* 0x000fce00087fe4ff */
[----:B------:R3:W-:Y:S02]  /*0310*/  UTMACCTL.PF [UR12] ;  /* 0x000000000c0079b9 */ /* 0x0007e40008040000 */
[----:B------:R3:W-:Y:S02]  /*0320*/  UTMACCTL.PF [UR8] ;  /* 0x00000000080079b9 */ /* 0x0007e40008040000 */
[----:B---3--:R-:W-:Y:S01]  /*0330*/  NOP ;  /* 0x0000000000007918 */ /* 0x008fe20000000000 */
.L_x_5:
[----:B------:R-:W-:Y:S05]  /*0340*/  BSYNC.RECONVERGENT B0 ;  /* 0x0000000000007941 */ /* 0x000fea0003800200 */
.L_x_4:
[----:B------:R-:W-:Y:S04]  /*0350*/  BSSY.RECONVERGENT B0, `(.L_x_6) ;  /* 0x000000a000007945 */ /* 0x000fe80003800200 */
        /* <DEDUP_REMOVED lines=9> */
.L_x_7:
[----:B------:R-:W-:Y:S05]  /*03f0*/  BSYNC.RECONVERGENT B0 ;  /* 0x0000000000007941 */ /* 0x000fea0003800200 */
.L_x_6:
[----:B------:R-:W3:Y:S01]  /*0400*/  LDCU.64 UR8, c[0x0][0x888] ;  /* 0x00011100ff0877ac */ /* 0x000ee20008000a00 */
[----:B------:R-:W-:Y:S02]  /*0410*/  UISETP.EQ.U32.AND UP1, UPT, UR6, URZ, UPT ;  /* 0x000000ff0600728c */ /* 0x000fe4000bf22070 */
[----:B------:R-:W-:Y:S02]  /*0420*/  UPLOP3.LUT UP5, UPT, UPT, UPT, UPT, 0x80, 0x8 ;  /* 0x000000000008789c */ /* 0x000fe40003faf070 */
[----:B---3--:R-:W-:-:S04]  /*0430*/  UISETP.NE.U32.AND UP0, UPT, UR8, URZ, UPT ;  /* 0x000000ff0800728c */ /* 0x008fc8000bf05070 */
[----:B------:R-:W-:-:S04]  /*0440*/  UISETP.NE.AND.EX UP0, UPT, UR9, URZ, UPT, UP0 ;  /* 0x000000ff0900728c */ /* 0x000fc8000bf05300 */
[----:B------:R-:W-:-:S04]  /*0450*/  UISETP.EQ.OR.EX UP2, UPT, UR7, URZ, !UP0, UP1 ;  /* 0x000000ff0700728c */ /* 0x000fc8000c742710 */
[----:B------:R-:W-:-:S05]  /*0460*/  UP2UR UR50, UPR, URZ, 0x4 ;  /* 0x00000004ff327883 */ /* 0x000fca0008000000 */
[----:B------:R-:W-:Y:S07]  /*0470*/  BRA.U !UP2, `(.L_x_8) ;  /* 0x000000010a207547 */ /* 0x000fee000b800000 */
[----:B-----5:R-:W-:Y:S01]  /*0480*/  R2UR UR8, R50 ;  /* 0x00000000320872ca */ /* 0x020fe200000e0000 */
[----:B------:R-:W-:Y:S02]  /*0490*/  UISETP.NE.U32.AND UP2, UPT, UR6, URZ, UPT ;  /* 0x000000ff0600728c */ /* 0x000fe4000bf45070 */
[----:B------:R-:W-:Y:S02]  /*04a0*/  USEL UR6, URZ, 0xffffffff, UP0 ;  /* 0xffffffffff067887 */ /* 0x000fe40008000000 */
[----:B------:R-:W-:-:S08]  /*04b0*/  UISETP.NE.AND.EX UP2, UPT, UR7, URZ, UPT, UP2 ;  /* 0x000000ff0700728c */ /* 0x000fd0000bf45320 */
[----:B------:R-:W-:-:S04]  /*04c0*/  UISETP.NE.AND UP1, UPT, UR8, URZ, UPT ;  /* 0x000000ff0800728c */ /* 0x000fc8000bf25270 */
[----:B------:R-:W-:-:S04]  /*04d0*/  @!UP2 USEL UR6, URZ, 0xffffffff, UP1 ;  /* 0xffffffffff06a887 */ /* 0x000fc80008800000 */
[----:B------:R-:W-:-:S04]  /*04e0*/  ULOP3.LUT UR6, UR6, 0x1, URZ, 0xc0, !UPT ;  /* 0x0000000106067892 */ /* 0x000fc8000f8ec0ff */
[----:B------:R-:W-:-:S11]  /*04f0*/  UISETP.NE.U32.AND UP5, UPT, UR6, 0x1, UPT ;  /* 0x000000010600788c */ /* 0x000fd6000bfa5070 */
.L_x_8:
[----:B------:R-:W3:Y:S01]  /*0500*/  SHFL.IDX PT, R0, R97, RZ, 0x1f ;  /* 0x00001fff61007589 */ /* 0x000ee200000e0000 */
[----:B------:R-:W-:-:S04]  /*0510*/  UISETP.NE.AND UP1, UPT, UR10, 0x2, UPT ;  /* 0x000000020a00788c */ /* 0x000fc8000bf25270 */
[----:B------:R-:W-:Y:S02]  /*0520*/  UISETP.EQ.AND UP2, UPT, UR5, URZ, !UP1 ;  /* 0x000000ff0500728c */ /* 0x000fe4000cf42270 */
[----:B------:R-:W-:-:S04]  /*0530*/  USEL UR6, URZ, 0x1, UP1 ;  /* 0x00000001ff067887 */ /* 0x000fc80008800000 */
[----:B------:R-:W-:Y:S02]  /*0540*/  PLOP3.LUT P5, PT, P1, PT, UP2, 0x80, 0x8 ;  /* 0x000000000008781c */ /* 0x000fe40000faf028 */
[----:B---3--:R-:W-:-:S13]  /*0550*/  ISETP.NE.AND P0, PT, R0, RZ, PT ;  /* 0x000000ff0000720c */ /* 0x008fda0003f05270 */
[----:B------:R-:W-:Y:S05]  /*0560*/  @P0 BRA `(.L_x_9) ;  /* 0x00000000003c0947 */ /* 0x000fea0003800000 */
[----:B------:R-:W-:Y:S01]  /*0570*/  UMOV UR8, 0x400 ;  /* 0x0000040000087882 */ /* 0x000fe20000000000 */
[----:B------:R-:W-:Y:S01]  /*0580*/  UMOV UR7, 0x1 ;  /* 0x0000000100077882 */ /* 0x000fe20000000000 */
[----:B------:R-:W-:Y:S02]  /*0590*/  ULEA UR8, UR37, UR8, 0x18 ;  /* 0x0000000825087291 */ /* 0x000fe4000f8ec0ff */
[----:B------:R-:W-:-:S04]  /*05a0*/  UIADD3 UR12, UPT, UPT, -UR7, 0x100000, URZ ;  /* 0x00100000070c7890 */ /* 0x000fc8000fffe1ff */
[----:B------:R-:W-:Y:S02]  /*05b0*/  USHF.L.U32 UR13, UR12, 0xb, URZ ;  /* 0x0000000b0c0d7899 */ /* 0x000fe400080006ff */
[----:B------:R-:W-:Y:S01]  /*05c0*/  USHF.L.U32 UR12, UR12, 0x1, URZ ;  /* 0x000000010c0c7899 */ /* 0x000fe200080006ff */
[----:B------:R-:W-:Y:S01]  /*05d0*/  ELECT P0, URZ, PT ;  /* 0x0000000000ff782f */ /* 0x000fe20003800000 */
[----:B------:R-:W3:Y:S10]  /*05e0*/  FENCE.VIEW.ASYNC.S ;  /* 0x00000000000073c6 */ /* 0x000ef40000000000 */
[----:B---3--:R3:W4:Y:S01]  /*05f0*/  SYNCS.EXCH.64 URZ, [UR8], UR12 ;  /* 0x0000000c08ff75b2 */ /* 0x0087220008000100 */
[----:B------:R3:W1:Y:S01]  /*0600*/  SYNCS.EXCH.64 URZ, [UR8+0x18], UR12 ;  /* 0x0000180c08ff75b2 */ /* 0x0006620008000100 */
[----:B------:R3:W1:Y:S01]  /*0610*/  SYNCS.EXCH.64 URZ, [UR8+0x8], UR12 ;  /* 0x0000080c08ff75b2 */ /* 0x0006620008000100 */
[----:B------:R3:W1:Y:S01]  /*0620*/  SYNCS.EXCH.64 URZ, [UR8+0x20], UR12 ;  /* 0x0000200c08ff75b2 */ /* 0x0006620008000100 */
[----:B------:R3:W1:Y:S01]  /*0630*/  SYNCS.EXCH.64 URZ, [UR8+0x10], UR12 ;  /* 0x0000100c08ff75b2 */ /* 0x0006620008000100 */
[----:B------:R3:W1:Y:S01]  /*0640*/  SYNCS.EXCH.64 URZ, [UR8+0x28], UR12 ;  /* 0x0000280c08ff75b2 */ /* 0x0006620008000100 */
[----:B------:R-:W-:Y:S01]  /*0650*/  NOP ;  /* 0x0000000000007918 */ /* 0x000fe20000000000 */
.L_x_9:
[----:B------:R-:W2:Y:S01]  /*0660*/  SHFL.IDX PT, R0, R97, RZ, 0x1f ;  /* 0x00001fff61007589 */ /* 0x000ea200000e0000 */
[----:B------:R-:W-:Y:S01]  /*0670*/  NOP ;  /* 0x0000000000007918 */ /* 0x000fe20000000000 */
[----:B--2---:R-:W-:-:S13]  /*0680*/  ISETP.NE.AND P0, PT, R0, 0x1, PT ;  /* 0x000000010000780c */ /* 0x004fda0003f05270 */
[----:B------:R-:W-:Y:S05]  /*0690*/  @P0 BRA `(.L_x_10) ;  /* 0x0000000000440947 */ /* 0x000fea0003800000 */
[----:B------:R-:W-:Y:S01]  /*06a0*/  UMOV UR9, 0x400 ;  /* 0x0000040000097882 */ /* 0x000fe20000000000 */
[----:B---3--:R-:W-:Y:S01]  /*06b0*/  UMOV UR8, 0x20 ;  /* 0x0000002000087882 */ /* 0x008fe20000000000 */
[----:B------:R-:W-:Y:S01]  /*06c0*/  UMOV UR7, 0x80 ;  /* 0x0000008000077882 */ /* 0x000fe20000000000 */
[----:B------:R-:W-:Y:S02]  /*06d0*/  ULEA UR9, UR37, UR9, 0x18 ;  /* 0x0000000925097291 */ /* 0x000fe4000f8ec0ff */
[----:B------:R-:W-:-:S04]  /*06e0*/  UIADD3 UR12, UPT, UPT, -UR8, 0x100000, URZ ;  /* 0x00100000080c7890 */ /* 0x000fc8000fffe1ff */
[----:B------:R-:W-:Y:S02]  /*06f0*/  USHF.L.U32 UR13, UR12, 0xb, URZ ;  /* 0x0000000b0c0d7899 */ /* 0x000fe400080006ff */
[----:B------:R-:W-:Y:S02]  /*0700*/  USHF.L.U32 UR12, UR12, 0x1, URZ ;  /* 0x000000010c0c7899 */ /* 0x000fe400080006ff */
[----:B------:R-:W-:-:S04]  /*0710*/  UIADD3 UR14, UPT, UPT, -UR7, 0x100000, URZ ;  /* 0x00100000070e7890 */ /* 0x000fc8000fffe1ff */
[----:B------:R-:W-:Y:S02]  /*0720*/  USHF.L.U32 UR15, UR14, 0xb, URZ ;  /* 0x0000000b0e0f7899 */ /* 0x000fe400080006ff */
[----:B------:R-:W-:Y:S01]  /*0730*/  USHF.L.U32 UR14, UR14, 0x1, URZ ;  /* 0x000000010e0e7899 */ /* 0x000fe200080006ff */
[----:B------:R-:W-:Y:S01]  /*0740*/  ELECT P0, URZ, PT ;  /* 0x0000000000ff782f */ /* 0x000fe20003800000 */
[----:B------:R-:W2:Y:S02]  /*0750*/  FENCE.VIEW.ASYNC.S ;  /* 0x00000000000073c6 */ /* 0x000ea40000000000 */
[----:B--2---:R2:W3:Y:S08]  /*0760*/  SYNCS.EXCH.64 URZ, [UR9+0x30], UR12 ;  /* 0x0000300c09ff75b2 */ /* 0x0044f00008000100 */
[----:B------:R2:W1:Y:S01]  /*0770*/  SYNCS.EXCH.64 URZ, [UR9+0x40], UR14 ;  /* 0x0000400e09ff75b2 */ /* 0x0004620008000100 */
[----:B------:R2:W1:Y:S01]  /*0780*/  SYNCS.EXCH.64 URZ, [UR9+0x38], UR12 ;  /* 0x0000380c09ff75b2 */ /* 0x0004620008000100 */
[----:B------:R2:W1:Y:S01]  /*0790*/  SYNCS.EXCH.64 URZ, [UR9+0x48], UR14 ;  /* 0x0000480e09ff75b2 */ /* 0x0004620008000100 */
[----:B------:R-:W-:Y:S01]  /*07a0*/  NOP ;  /* 0x0000000000007918 */ /* 0x000fe20000000000 */
.L_x_10:
[----:B------:R-:W4:Y:S01]  /*07b0*/  SHFL.IDX PT, R0, R97, RZ, 0x1f ;  /* 0x00001fff61007589 */ /* 0x000f2200000e0000 */
[----:B------:R-:W-:Y:S01]  /*07c0*/  NOP ;  /* 0x0000000000007918 */ /* 0x000fe20000000000 */
[----:B----4-:R-:W-:-:S13]  /*07d0*/  ISETP.NE.AND P0, PT, R0, 0x3, PT ;  /* 0x000000030000780c */ /* 0x010fda0003f05270 */
[----:B------:R-:W-:Y:S05]  /*07e0*/  @P0 BRA `(.L_x_11) ;  /* 0x00000000002c0947 */ /* 0x000fea0003800000 */
[----:B---3--:R-:W-:Y:S01]  /*07f0*/  UMOV UR8, 0x400 ;  /* 0x0000040000087882 */ /* 0x008fe20000000000 */
[----:B------:R-:W-:Y:S01]  /*0800*/  UMOV UR7, 0x20 ;  /* 0x0000002000077882 */ /* 0x000fe20000000000 */
[----:B------:R-:W-:Y:S02]  /*0810*/  ULEA UR8, UR37, UR8, 0x18 ;  /* 0x0000000825087291 */ /* 0x000fe4000f8ec0ff */
[----:B--2---:R-:W-:-:S04]  /*0820*/  UIADD3 UR12, UPT, UPT, -UR7, 0x100000, URZ ;  /* 0x00100000070c7890 */ /* 0x004fc8000fffe1ff */
[----:B------:R-:W-:Y:S02]  /*0830*/  USHF.L.U32 UR13, UR12, 0xb, URZ ;  /* 0x0000000b0c0d7899 */ /* 0x000fe400080006ff */
[----:B------:R-:W-:Y:S01]  /*0840*/  USHF.L.U32 UR12, UR12, 0x1, URZ ;  /* 0x000000010c0c7899 */ /* 0x000fe200080006ff */
[----:B------:R-:W-:Y:S01]  /*0850*/  ELECT P0, URZ, PT ;  /* 0x0000000000ff782f */ /* 0x000fe20003800000 */
[----:B------:R-:W2:Y:S10]  /*0860*/  FENCE.VIEW.ASYNC.S ;  /* 0x00000000000073c6 */ /* 0x000eb40000000000 */
[----:B--2---:R4:W2:Y:S01]  /*0870*/  SYNCS.EXCH.64 URZ, [UR8+0x50], UR12 ;  /* 0x0000500c08ff75b2 */ /* 0x0048a20008000100 */
[----:B------:R4:W3:Y:S02]  /*0880*/  SYNCS.EXCH.64 URZ, [UR8+0x58], UR12 ;  /* 0x0000580c08ff75b2 */ /* 0x0008e40008000100 */
[----:B----4-:R-:W-:Y:S01]  /*0890*/  NOP ;  /* 0x0000000000007918 */ /* 0x010fe20000000000 */
.L_x_11:
[----:B------:R-:W4:Y:S01]  /*08a0*/  SHFL.IDX PT, R0, R97, RZ, 0x1f ;  /* 0x00001fff61007589 */ /* 0x000f2200000e0000 */
[----:B------:R-:W-:Y:S01]  /*08b0*/  NOP ;  /* 0x0000000000007918 */ /* 0x000fe20000000000 */
[----:B----4-:R-:W-:-:S13]  /*08c0*/  ISETP.NE.AND P0, PT, R0, 0x4, PT ;  /* 0x000000040000780c */ /* 0x010fda0003f05270 */
[----:B------:R-:W-:Y:S05]  /*08d0*/  @P0 BRA `(.L_x_12) ;  /* 0x0000000000480947 */ /* 0x000fea0003800000 */
[----:B--2---:R-:W-:Y:S01]  /*08e0*/  UMOV UR9, 0x1e0 ;  /* 0x000001e000097882 */ /* 0x004fe20000000000 */
[----:B---3--:R-:W-:Y:S01]  /*08f0*/  UMOV UR8, 0x400 ;  /* 0x0000040000087882 */ /* 0x008fe20000000000 */
[----:B------:R-:W-:Y:S01]  /*0900*/  USEL UR9, UR9, 0x1a0, UP5 ;  /* 0x000001a009097887 */ /* 0x000fe2000a800000 */
        /* <DEDUP_REMOVED lines=10> */
[----:B--2---:R4:W2:Y:S08]  /*09b0*/  SYNCS.EXCH.64 URZ, [UR8+0x60], UR12 ;  /* 0x0000600c08ff75b2 */ /* 0x0048b00008000100 */
[----:B------:R4:W3:Y:S01]  /*09c0*/  SYNCS.EXCH.64 URZ, [UR8+0x70], UR14 ;  /* 0x0000700e08ff75b2 */ /* 0x0008e20008000100 */
[----:B------:R4:W1:Y:S01]  /*09d0*/  SYNCS.EXCH.64 URZ, [UR8+0x68], UR12 ;  /* 0x0000680c08ff75b2 */ /* 0x0008620008000100 */
[----:B------:R4:W1:Y:S02]  /*09e0*/  SYNCS.EXCH.64 URZ, [UR8+0x78], UR14 ;  /* 0x0000780e08ff75b2 */ /* 0x0008640008000100 */
[----:B----4-:R-:W-:Y:S01]  /*09f0*/  NOP ;  /* 0x0000000000007918 */ /* 0x010fe20000000000 */
.L_x_12:
[----:B------:R-:W4:Y:S01]  /*0a00*/  SHFL.IDX PT, R0, R97, RZ, 0x1f ;  /* 0x00001fff61007589 */ /* 0x000f2200000e0000 */
[----:B------:R-:W-:Y:S01]  /*0a10*/  NOP ;  /* 0x0000000000007918 */ /* 0x000fe20000000000 */
[----:B----4-:R-:W-:-:S13]  /*0a20*/  ISETP.NE.AND P0, PT, R0, 0x5, PT ;  /* 0x000000050000780c */ /* 0x010fda0003f05270 */
[----:B------:R-:W-:Y:S05]  /*0a30*/  @P0 BRA `(.L_x_13) ;  /* 0x0000000000540947 */ /* 0x000fea0003800000 */
[----:B--2---:R-:W-:Y:S01]  /*0a40*/  UMOV UR9, 0x400 ;  /* 0x0000040000097882 */ /* 0x004fe20000000000 */
        /* <DEDUP_REMOVED lines=14> */
[----:B------:R4:W1:Y:S01]  /*0b30*/  SYNCS.EXCH.64 URZ, [UR9+0xa8], UR14 ;  /* 0x0000a80e09ff75b2 */ /* 0x0008620008000100 */
[----:B------:R4:W1:Y:S01]  /*0b40*/  SYNCS.EXCH.64 URZ, [UR9+0x90], UR12 ;  /* 0x0000900c09ff75b2 */ /* 0x0008620008000100 */
[----:B------:R4:W1:Y:S01]  /*0b50*/  SYNCS.EXCH.64 URZ, [UR9+0xb0], UR14 ;  /* 0x0000b00e09ff75b2 */ /* 0x0008620008000100 */
[----:B------:R4:W1:Y:S01]  /*0b60*/  SYNCS.EXCH.64 URZ, [UR9+0x98], UR12 ;  /* 0x0000980c09ff75b2 */ /* 0x0008620008000100 */
[----:B------:R4:W1:Y:S02]  /*0b70*/  SYNCS.EXCH.64 URZ, [UR9+0xb8], UR14 ;  /* 0x0000b80e09ff75b2 */ /* 0x0008640008000100 */
[----:B----4-:R-:W-:Y:S01]  /*0b80*/  NOP ;  /* 0x0000000000007918 */ /* 0x010fe20000000000 */
.L_x_13:
[----:B------:R-:W4:Y:S01]  /*0b90*/  SHFL.IDX PT, R0, R97, RZ, 0x1f ;  /* 0x00001fff61007589 */ /* 0x000f2200000e0000 */
[----:B------:R-:W-:Y:S01]  /*0ba0*/  ISETP.NE.OR P1, PT, RZ, UR10, !P1 ;  /* 0x0000000aff007c0c */ /* 0x000fe2000cf25670 */
        /* <DEDUP_REMOVED lines=12> */
[----:B------:R4:W3:Y:S01]  /*0c70*/  SYNCS.EXCH.64 URZ, [UR8+0xd0], UR12 ;  /* 0x0000d00c08ff75b2 */ /* 0x0008e20008000100 */
[----:B------:R4:W1:Y:S01]  /*0c80*/  SYNCS.EXCH.64 URZ, [UR8+0xc8], UR12 ;  /* 0x0000c80c08ff75b2 */ /* 0x0008620008000100 */
[----:B------:R4:W1:Y:S02]  /*0c90*/  SYNCS.EXCH.64 URZ, [UR8+0xd8], UR12 ;  /* 0x0000d80c08ff75b2 */ /* 0x0008640008000100 */
[----:B----4-:R-:W-:Y:S01]  /*0ca0*/  NOP ;  /* 0x0000000000007918 */ /* 0x010fe20000000000 */
.L_x_14:
[----:B------:R-:W-:Y:S01]  /*0cb0*/  VOTEU.ALL UP1, P1 ;  /* 0x0000000000ff7886 */ /* 0x000fe20000820000 */
[----:B---3--:R-:W3:Y:S01]  /*0cc0*/  LDCU UR8, c[0x0][0x36c] ;  /* 0x00006d80ff0877ac */ /* 0x008ee20008000800 */
[----:B------:R-:W-:Y:S01]  /*0cd0*/  NOP ;  /* 0x0000000000007918 */ /* 0x000fe20000000000 */
[----:B------:R-:W-:Y:S01]  /*0ce0*/  LOP3.LUT R10, R108, 0x1f, RZ, 0xc0, !PT ;  /* 0x0000001f6c0a7812 */ /* 0x000fe200078ec0ff */
[----:B--2---:R-:W-:Y:S01]  /*0cf0*/  UMOV UR12, 0x20 ;  /* 0x00000020000c7882 */ /* 0x004fe20000000000 */
[----:B------:R-:W-:Y:S01]  /*0d00*/  @!UP1 UMOV UR7, 0x400 ;  /* 0x0000040000079882 */ /* 0x000fe20000000000 */
[----:B------:R-:W-:-:S04]  /*0d10*/  @!UP1 UIADD3 UR12, UPT, UPT, -UR12, 0x100000, URZ ;  /* 0x001000000c0c9890 */ /* 0x000fc8000fffe1ff */
[----:B------:R-:W-:Y:S02]  /*0d20*/  @!UP1 USHF.L.U32 UR13, UR12, 0xb, URZ ;  /* 0x0000000b0c0d9899 */ /* 0x000fe400080006ff */
[----:B------:R-:W-:Y:S02]  /*0d30*/  @!UP1 USHF.L.U32 UR12, UR12, 0x1, URZ ;  /* 0x000000010c0c9899 */ /* 0x000fe400080006ff */
[----:B------:R-:W-:Y:S01]  /*0d40*/  @!UP1 ULEA UR7, UR37, UR7, 0x18 ;  /* 0x0000000725079291 */ /* 0x000fe2000f8ec0ff */
[----:B------:R-:W-:Y:S01]  /*0d50*/  VOTEU.ALL UP1, P1 ;  /* 0x0000000000ff7886 */ /* 0x000fe20000820000 */
[----:B------:R-:W-:Y:S01]  /*0d60*/  UISETP.NE.AND UP4, UPT, UR10, URZ, UPT ;  /* 0x000000ff0a00728c */ /* 0x000fe2000bf85270 */
[----:B------:R-:W2:Y:S09]  /*0d70*/  FENCE.VIEW.ASYNC.S ;  /* 0x00000000000073c6 */ /* 0x000eb20000000000 */
[----:B--2---:R2:W4:Y:S01]  /*0d80*/  @!UP1 SYNCS.EXCH.64 URZ, [UR7+0xe0], UR12 ;  /* 0x0000e00c07ff95b2 */ /* 0x0045220008000100 */
[----:B---3--:R-:W-:-:S09]  /*0d90*/  UISETP.EQ.U32.AND UP1, UPT, UR8, 0x1, UPT ;  /* 0x000000010800788c */ /* 0x008fd2000bf22070 */
[----:B------:R-:W-:Y:S05]  /*0da0*/  BRA.U !UP1, `(.L_x_15) ;  /* 0x0000000109087547 */ /* 0x000fea000b800000 */
[----:B-1--4-:R-:W-:Y:S01]  /*0db0*/  UCGABAR_ARV ;  /* 0x00000000000079c7 */ /* 0x012fe20008000000 */
[----:B------:R-:W-:Y:S05]  /*0dc0*/  BRA `(.L_x_16) ;  /* 0x0000000000047947 */ /* 0x000fea0003800000 */
.L_x_15:
[----:B-1--4-:R-:W-:Y:S01]  /*0dd0*/  NOP ;  /* 0x0000000000007918 */ /* 0x012fe20000000000 */
.L_x_16:
[----:B------:R-:W1:Y:S01]  /*0de0*/  S2R R20, SR_CTAID.Y ;  /* 0x0000000000147919 */ /* 0x000e620000002600 */
[----:B------:R-:W-:-:S05]  /*0df0*/  CS2R.32 R90, SR_CgaSize ;  /* 0x00000000005a7805 */ /* 0x000fca0000008a00 */
[----:B------:R-:W-:-:S05]  /*0e00*/  IMAD R90, R90, -0xa0, RZ ;  /* 0xffffff605a5a7824 */ /* 0x000fca00078e02ff */
[----:B--2---:R-:W-:-:S14]  /*0e10*/  R2UR UR7, R90 ;  /* 0x000000005a0772ca */ /* 0x004fdc00000e0000 */
[----:B------:R-:W2:Y:S01]  /*0e20*/  LDCU UR7, c[0x0][UR7+0x2b4] ;  /* 0x00005680070777ac */ /* 0x000ea20008000800 */
[----:B------:R-:W-:-:S05]  /*0e30*/  CS2R.32 R0, SR_CgaSize ;  /* 0x0000000000007805 */ /* 0x000fca0000008a00 */
[----:B------:R-:W-:-:S06]  /*0e40*/  IMAD R0, R0, -0xa0, RZ ;  /* 0xffffff6000007824 */ /* 0x000fcc00078e02ff */
[----:B------:R-:W3:Y:S01]  /*0e50*/  LDC R0, c[0x0][R0+0x2a4] ;  /* 0x0000a90000007b82 */ /* 0x000ee20000000800 */
[----:B------:R-:W-:Y:S01]  /*0e60*/  PRMT R8, RZ, 0x7610, R8 ;  /* 0x00007610ff087816 */ /* 0x000fe20000000008 */
[----:B------:R-:W4:Y:S01]  /*0e70*/  S2R R11, SR_CTAID.X ;  /* 0x00000000000b7919 */ /* 0x000f220000002500 */
[----:B------:R-:W-:-:S05]  /*0e80*/  CS2R.32 R90, SR_CgaSize ;  /* 0x00000000005a7805 */ /* 0x000fca0000008a00 */
[----:B------:R-:W-:-:S05]  /*0e90*/  IMAD R90, R90, -0xa0, RZ ;  /* 0xffffff605a5a7824 */ /* 0x000fca00078e02ff */
[----:B------:R-:W-:-:S14]  /*0ea0*/  R2UR UR8, R90 ;  /* 0x000000005a0872ca */ /* 0x000fdc00000e0000 */
[----:B------:R-:W3:Y:S01]  /*0eb0*/  LDCU UR8, c[0x0][UR8+0x2b0] ;  /* 0x00005600080877ac */ /* 0x000ee20008000800 */
[----:B------:R-:W-:Y:S01]  /*0ec0*/  UISETP.NE.AND UP2, UPT, UR10, 0x2, UPT ;  /* 0x000000020a00788c */ /* 0x000fe2000bf45270 */
[----:B------:R-:W2:Y:S01]  /*0ed0*/  LDC R9, c[0x0][0xb24] ;  /* 0x0002c900ff097b82 */ /* 0x000ea20000000800 */
[----:B------:R-:W-:-:S05]  /*0ee0*/  CS2R.32 R2, SR_CgaSize ;  /* 0x0000000000027805 */ /* 0x000fca0000008a00 */
[----:B------:R-:W-:-:S06]  /*0ef0*/  IMAD R2, R2, -0xa0, RZ ;  /* 0xffffff6002027824 */ /* 0x000fcc00078e02ff */
[----:B------:R-:W3:Y:S08]  /*0f00*/  LDC R2, c[0x0][R2+0x2a0] ;  /* 0x0000a80002027b82 */ /* 0x000ef00000000800 */
[----:B------:R-:W3:Y:S01]  /*0f10*/  LDC R40, c[0x0][0xb24] ;  /* 0x0002c900ff287b82 */ /* 0x000ee20000000800 */
[----:B-1----:R-:W-:-:S07]  /*0f20*/  I2FP.F32.U32 R3, R20 ;  /* 0x0000001400037245 */ /* 0x002fce0000201000 */
[----:B------:R-:W1:Y:S01]  /*0f30*/  S2UR UR36, SR_CTAID.Z ;  /* 0x00000000002479c3 */ /* 0x000e620000002700 */
[----:B--2---:R-:W-:Y:S01]  /*0f40*/  ISETP.GE.AND P0, PT, R9, 0x1, PT ;  /* 0x000000010900780c */ /* 0x004fe20003f06270 */
[----:B----4-:R-:W-:Y:S01]  /*0f50*/  IMAD.MOV.U32 R21, RZ, RZ, R11 ;  /* 0x000000ffff157224 */ /* 0x010fe200078e000b */
[----:B------:R-:W-:Y:S01]  /*0f60*/  I2FP.F32.U32 R4, R11 ;  /* 0x0000000b00047245 */ /* 0x000fe20000201000 */
[----:B------:R-:W-:Y:S01]  /*0f70*/  FMUL R3, R3, UR7 ;  /* 0x0000000703037c20 */ /* 0x000fe20008400000 */
[----:B------:R-:W2:Y:S03]  /*0f80*/  LDCU UR7, c[0x0][0xb30] ;  /* 0x00016600ff0777ac */ /* 0x000ea60008000800 */
[----:B---3--:R-:W-:Y:S01]  /*0f90*/  FMUL R4, R4, UR8 ;  /* 0x0000000804047c20 */ /* 0x008fe20008400000 */
[----:B------:R-:W3:Y:S08]  /*0fa0*/  F2I.U32.TRUNC.NTZ R83, R3 ;  /* 0x0000000300537305 */ /* 0x000ef0000020f000 */
[----:B------:R-:W4:Y:S01]  /*0fb0*/  F2I.U32.TRUNC.NTZ R90, R4 ;  /* 0x00000004005a7305 */ /* 0x000f22000020f000 */
[----:B--2---:R-:W-:Y:S01]  /*0fc0*/  UISETP.NE.AND UP3, UPT, UR7, 0x1, UPT ;  /* 0x000000010700788c */ /* 0x004fe2000bf65270 */
[----:B---3--:R-:W-:-:S05]  /*0fd0*/  IADD3 R83, PT, PT, -R83, RZ, RZ ;  /* 0x000000ff53537210 */ /* 0x008fca0007ffe1ff */
[----:B------:R-:W-:Y:S01]  /*0fe0*/  IMAD R83, R0, R83, R20 ;  /* 0x0000005300537224 */ /* 0x000fe200078e0214 */
[----:B------:R-:W-:Y:S01]  /*0ff0*/  PRMT R0, RZ, 0x7610, R0 ;  /* 0x00007610ff007816 */ /* 0x000fe20000000000 */
[----:B----4-:R-:W-:-:S04]  /*1000*/  IMAD.MOV R90, RZ, RZ, -R90 ;  /* 0x000000ffff5a7224 */ /* 0x010fc800078e0a5a */
[----:B------:R-:W-:Y:S01]  /*1010*/  IMAD R90, R2, R90, R11 ;  /* 0x0000005a025a7224 */ /* 0x000fe200078e020b */
[----:B-1----:R-:W-:Y:S06]  /*1020*/  BRA.U UP4, `(.L_x_17) ;  /* 0x0000000104247547 */ /* 0x002fec000b800000 */
[----:B------:R-:W-:Y:S01]  /*1030*/  ISETP.NE.AND P1, PT, R83, RZ, PT ;  /* 0x000000ff5300720c */ /* 0x000fe20003f25270 */
[----:B------:R-:W-:Y:S01]  /*1040*/  IMAD.MOV.U32 R0, RZ, RZ, 0x3 ;  /* 0x00000003ff007424 */ /* 0x000fe200078e00ff */
[C---:B------:R-:W-:Y:S02]  /*1050*/  LOP3.LUT R3, R90.reuse, 0xfffffffe, RZ, 0xc0, !PT ;  /* 0xfffffffe5a037812 */ /* 0x040fe400078ec0ff */
[----:B------:R-:W-:Y:S02]  /*1060*/  ISETP.LT.U32.OR P1, PT, R90, 0x2, !P1 ;  /* 0x000000025a00780c */ /* 0x000fe40004f21470 */
[----:B------:R-:W-:Y:S02]  /*1070*/  SHF.L.U32 R0, R0, R3, RZ ;  /* 0x0000000300007219 */ /* 0x000fe400000006ff */
[----:B------:R-:W-:Y:S02]  /*1080*/  SEL R5, RZ, 0x1, !P1 ;  /* 0x00000001ff057807 */ /* 0x000fe40004800000 */
[----:B------:R-:W-:-:S05]  /*1090*/  SEL R2, RZ, 0x2, !P1 ;  /* 0x00000002ff027807 */ /* 0x000fca0004800000 */
[----:B------:R-:W-:-:S05]  /*10a0*/  IMAD.IADD R2, R5, 0x1, R2 ;  /* 0x0000000105027824 */ /* 0x000fca00078e0202 */
[----:B------:R-:W-:Y:S02]  /*10b0*/  PRMT R8, R2, 0x7610, R8 ;  /* 0x0000761002087816 */ /* 0x000fe40000000008 */
.L_x_17:
[----:B------:R-:W-:Y:S05]  /*10c0*/  @!P0 BRA `(.L_x_18) ;  /* 0x0000000000b88947 */ /* 0x000fea0003800000 */
[----:B------:R-:W1:Y:S01]  /*10d0*/  LDC.64 R4, c[0x0][0xb18] ;  /* 0x0002c600ff047b82 */ /* 0x000e620000000a00 */
[----:B------:R-:W-:-:S07]  /*10e0*/  ISETP.NE.AND P0, PT, R9, 0x1, PT ;  /* 0x000000010900780c */ /* 0x000fce0003f05270 */
[----:B------:R-:W2:Y:S08]  /*10f0*/  LDC R14, c[0x0][0xb0c] ;  /* 0x0002c300ff0e7b82 */ /* 0x000eb00000000800 */
[----:B------:R-:W3:Y:S08]  /*1100*/  LDC R13, c[0x0][0x370] ;  /* 0x0000dc00ff0d7b82 */ /* 0x000ef00000000800 */
[----:B------:R-:W4:Y:S01]  /*1110*/  LDC R16, c[0x0][0x374] ;  /* 0x0000dd00ff107b82 */ /* 0x000f220000000800 */
[----:B-1----:R-:W-:-:S07]  /*1120*/  ISETP.NE.AND P1, PT, R4, 0x1, PT ;  /* 0x000000010400780c */ /* 0x002fce0003f25270 */
[----:B------:R-:W3:Y:S01]  /*1130*/  LDC.64 R6, c[0x0][0xb10] ;  /* 0x0002c400ff067b82 */ /* 0x000ee20000000a00 */
[----:B--2---:R-:W-:-:S07]  /*1140*/  ISETP.NE.AND P2, PT, R14, 0x1, PT ;  /* 0x000000010e00780c */ /* 0x004fce0003f45270 */
[----:B------:R-:W1:Y:S08]  /*1150*/  LDC R12, c[0x0][0xb20] ;  /* 0x0002c800ff0c7b82 */ /* 0x000e700000000800 */
[----:B------:R-:W2:Y:S01]  /*1160*/  LDC.64 R2, c[0x0][0xb28] ;  /* 0x0002ca00ff027b82 */ /* 0x000ea20000000a00 */
[----:B----4-:R-:W-:-:S04]  /*1170*/  IMAD.HI.U32 R15, R16, R5, RZ ;  /* 0x00000005100f7227 */ /* 0x010fc800078e00ff */
[----:B------:R-:W-:-:S04]  /*1180*/  IMAD.HI.U32 R5, R20, R5, RZ ;  /* 0x0000000514057227 */ /* 0x000fc800078e00ff */
[----:B---3--:R-:W-:-:S04]  /*1190*/  IMAD.HI.U32 R18, R13, R6, RZ ;  /* 0x000000060d127227 */ /* 0x008fc800078e00ff */
[C---:B------:R-:W-:Y:S01]  /*11a0*/  IMAD.HI.U32 R22, R11.reuse, R6, RZ ;  /* 0x000000060b167227 */ /* 0x040fe200078e00ff */
[-C--:B------:R-:W-:Y:S02]  /*11b0*/  @P2 SHF.R.U32.HI R13, RZ, R7.reuse, R18 ;  /* 0x00000007ff0d2219 */ /* 0x080fe40000011612 */
[-C--:B-1----:R-:W-:Y:S02]  /*11c0*/  @P1 SHF.R.U32.HI R16, RZ, R12.reuse, R15 ;  /* 0x0000000cff101219 */ /* 0x082fe4000001160f */
[----:B------:R-:W-:Y:S02]  /*11d0*/  SHF.R.U32.HI R5, RZ, R12, R5 ;  /* 0x0000000cff057219 */ /* 0x000fe40000011605 */
[----:B------:R-:W-:Y:S02]  /*11e0*/  SHF.R.U32.HI R22, RZ, R7, R22 ;  /* 0x00000007ff167219 */ /* 0x000fe40000011616 */
[----:B------:R-:W-:Y:S01]  /*11f0*/  SEL R5, R20, R5, !P1 ;  /* 0x0000000514057207 */ /* 0x000fe20004800000 */
[----:B--2---:R-:W-:Y:S01]  /*1200*/  IMAD.HI.U32 R18, R16, R2, RZ ;  /* 0x0000000210127227 */ /* 0x004fe200078e00ff */
[----:B------:R-:W-:-:S02]  /*1210*/  SEL R21, R11, R22, !P2 ;  /* 0x000000160b157207 */ /* 0x000fc40005000000 */
[----:B------:R-:W-:Y:S01]  /*1220*/  IADD3 R7, PT, PT, -R5, RZ, RZ ;  /* 0x000000ff05077210 */ /* 0x000fe20007ffe1ff */
[----:B------:R-:W-:Y:S01]  /*1230*/  IMAD.HI.U32 R6, R13, R2, RZ ;  /* 0x000000020d067227 */ /* 0x000fe200078e00ff */
[----:B------:R-:W-:-:S03]  /*1240*/  @P0 SHF.R.U32.HI R16, RZ, R3, R18 ;  /* 0x00000003ff100219 */ /* 0x000fc60000011612 */
[----:B------:R-:W-:Y:S01]  /*1250*/  IMAD R7, R4, R7, R20 ;  /* 0x0000000704077224 */ /* 0x000fe200078e0214 */
[----:B------:R-:W-:Y:S01]  /*1260*/  @P0 SHF.R.U32.HI R13, RZ, R3, R6 ;  /* 0x00000003ff0d0219 */ /* 0x000fe20000011606 */
[----:B------:R-:W-:-:S04]  /*1270*/  IMAD R16, R16, R9, RZ ;  /* 0x0000000910107224 */ /* 0x000fc800078e02ff */
[----:B------:R-:W-:Y:S01]  /*1280*/  IMAD R6, R13, R9, RZ ;  /* 0x000000090d067224 */ /* 0x000fe200078e02ff */
[----:B------:R-:W-:-:S04]  /*1290*/  ISETP.GE.AND P1, PT, R5, R16, PT ;  /* 0x000000100500720c */ /* 0x000fc80003f26270 */
[----:B------:R-:W-:Y:S01]  /*12a0*/  ISETP.GE.OR P1, PT, R21, R6, P1 ;  /* 0x000000061500720c */ /* 0x000fe20000f26670 */
[----:B------:R-:W-:-:S05]  /*12b0*/  IMAD.HI.U32 R6, R5, R2, RZ ;  /* 0x0000000205067227 */ /* 0x000fca00078e00ff */
[----:B------:R-:W-:-:S04]  /*12c0*/  SHF.R.U32.HI R6, RZ, R3, R6 ;  /* 0x00000003ff067219 */ /* 0x000fc80000011606 */
[----:B------:R-:W-:-:S03]  /*12d0*/  SEL R6, R5, R6, !P0 ;  /* 0x0000000605067207 */ /* 0x000fc60004000000 */
[----:B------:R-:W-:Y:S01]  /*12e0*/  @!P1 IMAD.HI.U32 R12, R21, R2, RZ ;  /* 0x00000002150c9227 */ /* 0x000fe200078e00ff */
[----:B------:R-:W-:-:S04]  /*12f0*/  IADD3 R2, PT, PT, -R6, RZ, RZ ;  /* 0x000000ff06027210 */ /* 0x000fc80007ffe1ff */
[----:B------:R-:W-:Y:S01]  /*1300*/  @!P1 SHF.R.U32.HI R12, RZ, R3, R12 ;  /* 0x00000003ff0c9219 */ /* 0x000fe2000001160c */
[----:B------:R-:W-:-:S03]  /*1310*/  IMAD R2, R9, R2, R5 ;  /* 0x0000000209027224 */ /* 0x000fc600078e0205 */
[----:B------:R-:W-:-:S05]  /*1320*/  @!P1 SEL R3, R21, R12, !P0 ;  /* 0x0000000c15039207 */ /* 0x000fca0004000000 */
[--C-:B------:R-:W-:Y:S02]  /*1330*/  @!P1 IMAD.IADD R6, R6, 0x1, -R3.reuse ;  /* 0x0000000106069824 */ /* 0x100fe400078e0a03 */
[----:B------:R-:W-:Y:S01]  /*1340*/  @!P1 IMAD R3, R2, R13, R3 ;  /* 0x0000000d02039224 */ /* 0x000fe200078e0203 */
[----:B------:R-:W-:Y:S01]  /*1350*/  IADD3 R2, PT, PT, -R21, RZ, RZ ;  /* 0x000000ff15027210 */ /* 0x000fe20007ffe1ff */
[----:B------:R-:W-:Y:S02]  /*1360*/  @!P1 IMAD R5, R6, R9, R21 ;  /* 0x0000000906059224 */ /* 0x000fe400078e0215 */
[----:B------:R-:W-:Y:S02]  /*1370*/  @!P1 IMAD.MOV.U32 R21, RZ, RZ, R3 ;  /* 0x000000ffff159224 */ /* 0x000fe400078e0003 */
[----:B------:R-:W-:Y:S02]  /*1380*/  IMAD R2, R14, R2, R11 ;  /* 0x000000020e027224 */ /* 0x000fe400078e020b */
[----:B------:R-:W-:-:S02]  /*1390*/  IMAD R20, R5, R4, R7 ;  /* 0x0000000405147224 */ /* 0x000fc400078e0207 */
[----:B------:R-:W-:Y:S02]  /*13a0*/  IMAD R21, R21, R14, R2 ;  /* 0x0000000e15157224 */ /* 0x000fe400078e0202 */
.L_x_18:
[----:B------:R-:W-:Y:S05]  /*13b0*/  BRA.U UP3, `(.L_x_19) ;  /* 0x0000000103407547 */ /* 0x000fea000b800000 */
[----:B------:R-:W1:Y:S08]  /*13c0*/  LDC.64 R4, c[0x0][0xb10] ;  /* 0x0002c400ff047b82 */ /* 0x000e700000000a00 */
[----:B------:R-:W2:Y:S08]  /*13d0*/  LDC.64 R2, c[0x0][0xb18] ;  /* 0x0002c600ff027b82 */ /* 0x000eb00000000a00 */
[----:B------:R-:W3:Y:S08]  /*13e0*/  LDC R6, c[0x0][0xb20] ;  /* 0x0002c800ff067b82 */ /* 0x000ef00000000800 */
[----:B------:R-:W4:Y:S01]  /*13f0*/  LDC R12, c[0x0][0xb0c] ;  /* 0x0002c300ff0c7b82 */ /* 0x000f220000000800 */
[----:B-1----:R-:W-:-:S05]  /*1400*/  IMAD.HI.U32 R4, R21, R4, RZ ;  /* 0x0000000415047227 */ /* 0x002fca00078e00ff */
[----:B------:R-:W-:Y:S01]  /*1410*/  SHF.R.U32.HI R4, RZ, R5, R4 ;  /* 0x00000005ff047219 */ /* 0x000fe20000011604 */
[----:B--2---:R-:W-:Y:S01]  /*1420*/  IMAD.HI.U32 R3, R20, R3, RZ ;  /* 0x0000000314037227 */ /* 0x004fe200078e00ff */
[----:B------:R-:W-:-:S04]  /*1430*/  ISETP.NE.AND P0, PT, R2, 0x1, PT ;  /* 0x000000010200780c */ /* 0x000fc80003f05270 */
[----:B---3--:R-:W-:-:S04]  /*1440*/  SHF.R.U32.HI R3, RZ, R6, R3 ;  /* 0x00000006ff037219 */ /* 0x008fc80000011603 */
[----:B------:R-:W-:Y:S02]  /*1450*/  SEL R3, R20, R3, !P0 ;  /* 0x0000000314037207 */ /* 0x000fe40004000000 */
[----:B----4-:R-:W-:-:S04]  /*1460*/  ISETP.NE.AND P1, PT, R12, 0x1, PT ;  /* 0x000000010c00780c */ /* 0x010fc80003f25270 */
[----:B------:R-:W-:-:S05]  /*1470*/  SEL R6, R21, R4, !P1 ;  /* 0x0000000415067207 */ /* 0x000fca0004800000 */
[----:B------:R-:W-:Y:S02]  /*1480*/  IMAD.IADD R4, R3, 0x1, -R6 ;  /* 0x0000000103047824 */ /* 0x000fe400078e0a06 */
[----:B------:R-:W-:Y:S02]  /*1490*/  IMAD.IADD R3, R6, 0x1, -R3 ;  /* 0x0000000106037824 */ /* 0x000fe400078e0a03 */
[----:B------:R-:W-:Y:S02]  /*14a0*/  IMAD R21, R4, R12, R21 ;  /* 0x0000000c04157224 */ /* 0x000fe400078e0215 */
[----:B------:R-:W-:Y:S02]  /*14b0*/  IMAD R20, R3, R2, R20 ;  /* 0x0000000203147224 */ /* 0x000fe400078e0214 */
.L_x_19:
[----:B------:R-:W-:Y:S05]  /*14c0*/  BRA.U !UP1, `(.L_x_20) ;  /* 0x00000001090c7547 */ /* 0x000fea000b800000 */
[----:B------:R-:W-:Y:S01]  /*14d0*/  UCGABAR_WAIT ;  /* 0x0000000000007dc7 */ /* 0x000fe20008000000 */
[----:B------:R-:W-:Y:S01]  /*14e0*/  CCTL.IVALL ;  /* 0x00000000ff00798f */ /* 0x000fe20002000000 */
[----:B------:R-:W-:Y:S05]  /*14f0*/  BRA `(.L_x_21) ;  /* 0x0000000000047947 */ /* 0x000fea0003800000 */
.L_x_20:
[----:B------:R-:W-:Y:S06]  /*1500*/  BAR.SYNC.DEFER_BLOCKING 0x0 ;  /* 0x0000000000007b1d */ /* 0x000fec0000010000 */
.L_x_21:
[----:B------:R-:W-:Y:S05]  /*1510*/  BRA.U UP2, `(.L_x_22) ;  /* 0x0000001102807547 */ /* 0x000fea000b800000 */
[----:B------:R-:W1:Y:S01]  /*1520*/  LDCU UR4, c[0x0][0x38c] ;  /* 0x00007180ff0477ac */ /* 0x000e620008000800 */
[----:B------:R-:W2:Y:S01]  /*1530*/  LDC R9, c[0x0][0x370] ;  /* 0x0000dc00ff097b82 */ /* 0x000ea20000000800 */
[----:B------:R-:W-:Y:S01]  /*1540*/  IMAD.SHL.U32 R16, R11, 0x40, RZ ;  /* 0x000000400b107824 */ /* 0x000fe200078e00ff */
[----:B------:R-:W-:Y:S01]  /*1550*/  PLOP3.LUT P1, PT, PT, PT, UP5, 0x80, 0x8 ;  /* 0x000000000008781c */ /* 0x000fe20003f2f058 */
[----:B------:R-:W-:Y:S01]  /*1560*/  UISETP.NE.AND UP1, UPT, UR10, URZ, UPT ;  /* 0x000000ff0a00728c */ /* 0x000fe2000bf25270 */
[----:B------:R-:W-:Y:S01]  /*1570*/  ISETP.NE.AND P4, PT, R10, RZ, P5 ;  /* 0x000000ff0a00720c */ /* 0x000fe20002f85270 */
[----:B------:R-:W-:Y:S01]  /*1580*/  IMAD.MOV.U32 R15, RZ, RZ, 0x1 ;  /* 0x00000001ff0f7424 */ /* 0x000fe200078e00ff */
[----:B------:R-:W-:Y:S01]  /*1590*/  PLOP3.LUT P1, PT, P1, PT, PT, 0x8, 0x80 ;  /* 0x000000000080781c */ /* 0x000fe20000f2e170 */
[----:B------:R-:W-:Y:S01]  /*15a0*/  IMAD.MOV.U32 R14, RZ, RZ, RZ ;  /* 0x000000ffff0e7224 */ /* 0x000fe200078e00ff */
[----:B------:R-:W3:Y:S01]  /*15b0*/  LDC R0, c[0x0][0x374] ;  /* 0x0000dd00ff007b82 */ /* 0x000ee20000000800 */
[----:B------:R-:W-:Y:S01]  /*15c0*/  CS2R R12, SRZ ;  /* 0x00000000000c7805 */ /* 0x000fe2000001ff00 */
[----:B------:R-:W-:Y:S01]  /*15d0*/  IMAD.MOV.U32 R10, RZ, RZ, 0x1 ;  /* 0x00000001ff0a7424 */ /* 0x000fe200078e00ff */
[----:B------:R-:W-:Y:S01]  /*15e0*/  LOP3.LUT R16, R16, 0x40, RZ, 0xc0, !PT ;  /* 0x0000004010107812 */ /* 0x000fe200078ec0ff */
[----:B------:R-:W4:Y:S01]  /*15f0*/  LDCU.64 UR14, c[0x0][0x348] ;  /* 0x00006900ff0e77ac */ /* 0x000f220008000a00 */
[----:B------:R-:W-:-:S02]  /*1600*/  USEL UR22, UR6, 0x2, UP1 ;  /* 0x0000000206167887 */ /* 0x000fc40008800000 */
[----:B-1----:R-:W-:Y:S01]  /*1610*/  UIADD3 UR5, UPT, UPT, UR4, 0x3f, URZ ;  /* 0x0000003f04057890 */ /* 0x002fe2000fffe0ff */
[----:B------:R-:W-:-:S03]  /*1620*/  UMOV UR23, URZ ;  /* 0x000000ff00177c82 */ /* 0x000fc60008000000 */
[----:B------:R-:W-:-:S04]  /*1630*/  USHF.R.S32.HI UR7, URZ, 0x1f, UR5 ;  /* 0x0000001fff077899 */ /* 0x000fc80008011405 */
[----:B------:R-:W-:Y:S02]  /*1640*/  ULEA.HI UR7, UR7, UR5, URZ, 0x6 ;  /* 0x0000000507077291 */ /* 0x000fe4000f8f30ff */
[----:B------:R-:W-:Y:S02]  /*1650*/  UIADD3 UR5, UPT, UPT, UR4, -0x1, URZ ;  /* 0xffffffff04057890 */ /* 0x000fe4000fffe0ff */
[----:B------:R-:W-:Y:S02]  /*1660*/  USHF.R.S32.HI UR7, URZ, 0x6, UR7 ;  /* 0x00000006ff077899 */ /* 0x000fe40008011407 */
[----:B------:R-:W-:Y:S02]  /*1670*/  UISETP.GE.U32.AND UP2, UPT, UR5, -0x7f, UPT ;  /* 0xffffff810500788c */ /* 0x000fe4000bf46070 */
[----:B------:R-:W-:Y:S02]  /*1680*/  UISETP.LT.U32.AND UP0, UPT, UR7, 0x3, UPT ;  /* 0x000000030700788c */ /* 0x000fe4000bf01070 */
[----:B------:R-:W-:-:S02]  /*1690*/  UIADD3 UR4, UPT, UPT, UR4, 0x7e, URZ ;  /* 0x0000007e04047890 */ /* 0x000fc4000fffe0ff */
[----:B------:R-:W-:-:S04]  /*16a0*/  USEL UR5, UR7, 0x3, UP0 ;  /* 0x0000000307057887 */ /* 0x000fc80008000000 */
[----:B------:R-:W-:Y:S02]  /*16b0*/  UIADD3 UR21, UPT, UPT, UR5, -0x1, URZ ;  /* 0xffffffff05157890 */ /* 0x000fe4000fffe0ff */
[----:B------:R-:W-:Y:S02]  /*16c0*/  @UP2 UIADD3 UR21, UPT, UPT, UR5, URZ, URZ ;  /* 0x000000ff05152290 */ /* 0x000fe4000fffe0ff */
[----:B------:R-:W-:Y:S02]  /*16d0*/  UIADD3 UR24, UPT, UPT, UR7, -UR5, URZ ;  /* 0x8000000507187290 */ /* 0x000fe4000fffe0ff */
[----:B------:R-:W-:Y:S02]  /*16e0*/  UIADD3 UR13, UPT, UPT, UR21, 0x1, URZ ;  /* 0x00000001150d7890 */ /* 0x000fe4000fffe0ff */
[----:B--2-4-:R-:W-:-:S12]  /*16f0*/  UIADD3 UR21, UPT, UPT, -UR21, URZ, URZ ;  /* 0x000000ff15157290 */ /* 0x014fd8000fffe1ff */
.L_x_42:
[----:B------:R-:W-:Y:S01]  /*1700*/  UISETP.NE.AND UP0, UPT, UR37, URZ, UPT ;  /* 0x000000ff2500728c */ /* 0x000fe2000bf05270 */
[----:B------:R-:W1:Y:S08]  /*1710*/  S2UR UR37, SR_CgaCtaId ;  /* 0x00000000002579c3 */ /* 0x000e700000008800 */
[----:B------:R-:W-:Y:S05]  /*1720*/  BRA.U UP0, `(.L_x_23) ;  /* 0x0000000100347547 */ /* 0x000fea000b800000 */
[----:B------:R-:W2:Y:S01]  /*1730*/  S2R R2, SR_CgaCtaId ;  /* 0x0000000000027919 */ /* 0x000ea20000008800 */
[----:B------:R-:W-:-:S04]  /*1740*/  MOV R3, 0x400 ;  /* 0x0000040000037802 */ /* 0x000fc80000000f00 */
[----:B--2---:R-:W-:Y:S02]  /*1750*/  LEA R3, R2, R3, 0x18 ;  /* 0x0000000302037211 */ /* 0x004fe400078ec0ff */
[----:B------:R-:W-:-:S03]  /*1760*/  SHF.L.U32 R2, R10, 0x1f, RZ ;  /* 0x0000001f0a027819 */ /* 0x000fc600000006ff */
[----:B------:R-:W-:-:S04]  /*1770*/  IMAD R3, R12, 0x8, R3 ;  /* 0x000000080c037824 */ /* 0x000fc800078e0203 */
[----:B------:R-:W2:Y:S02]  /*1780*/  SYNCS.PHASECHK.TRANS64.TRYWAIT P0, [R3+URZ+0xd0], R2 ;  /* 0x0000d002030075a7 */ /* 0x000ea400080011ff */
[----:B--2---:R-:W-:Y:S05]  /*1790*/  @!P0 BRA `(.L_x_24) ;  /* 0x00000060004c8947 */ /* 0x004fea0003800000 */
.L_x_122:
[----:B------:R-:W-:Y:S01]  /*17a0*/  VIADD R12, R12, 0x1 ;  /* 0x000000010c0c7836 */ /* 0x000fe20000000000 */
[----:B------:R2:W-:Y:S04]  /*17b0*/  SYNCS.ARRIVE.TRANS64.A1T0 RZ, [R3+URZ+0xc0], RZ ;  /* 0x0000c0ff03ff79a7 */ /* 0x0005e800081000ff */
[----:B------:R-:W-:-:S04]  /*17c0*/  ISETP.NE.AND P0, PT, R12, 0x2, PT ;  /* 0x000000020c00780c */ /* 0x000fc80003f05270 */
[----:B------:R-:W-:Y:S02]  /*17d0*/  SEL R12, R12, RZ, P0 ;  /* 0x000000ff0c0c7207 */ /* 0x000fe40000000000 */
[----:B--2---:R-:W-:-:S04]  /*17e0*/  SEL R3, RZ, 0x1, P0 ;  /* 0x00000001ff037807 */ /* 0x004fc80000000000 */
[----:B------:R-:W-:-:S07]  /*17f0*/  LOP3.LUT R10, R10, R3, RZ, 0x3c, !PT ;  /* 0x000000030a0a7212 */ /* 0x000fce00078e3cff */
.L_x_23:
[----:B------:R-:W-:Y:S01]  /*1800*/  UMOV UR6, 0x400 ;  /* 0x0000040000067882 */ /* 0x000fe20000000000 */
[----:B------:R-:W-:Y:S01]  /*1810*/  LEA.HI R3, R21, R21, RZ, 0x1 ;  /* 0x0000001515037211 */ /* 0x000fe200078f08ff */
[----:B-1----:R-:W-:Y:S01]  /*1820*/  ULEA UR6, UR37, UR6, 0x18 ;  /* 0x0000000625067291 */ /* 0x002fe2000f8ec0ff */
[----:B------:R-:W-:Y:S01]  /*1830*/  SHF.L.U32 R2, R15, 0x1f, RZ ;  /* 0x0000001f0f027819 */ /* 0x000fe200000006ff */
[----:B------:R-:W-:Y:S01]  /*1840*/  UISETP.GE.U32.AND UP0, UPT, UR4, 0x7f, UPT ;  /* 0x0000007f0400788c */ /* 0x000fe2000bf06070 */
[C---:B------:R-:W-:Y:S01]  /*1850*/  R2UR UR9, R16.reuse ;  /* 0x00000000100972ca */ /* 0x040fe200000e0000 */
[----:B------:R-:W-:Y:S01]  /*1860*/  ULEA UR8, UR23, UR6, 0x3 ;  /* 0x0000000617087291 */ /* 0x000fe2000f8e18ff */
[----:B------:R-:W-:Y:S01]  /*1870*/  IMAD.SHL.U32 R3, R3, 0x40, RZ ;  /* 0x0000004003037824 */ /* 0x000fe200078e00ff */
[----:B------:R-:W-:Y:S01]  /*1880*/  R2UR UR11, R16 ;  /* 0x00000000100b72ca */ /* 0x000fe200000e0000 */
[----:B------:R-:W-:-:S03]  /*1890*/  UMOV UR25, URZ ;  /* 0x000000ff00197c82 */ /* 0x000fc60008000000 */
[----:B------:R-:W-:-:S03]  /*18a0*/  R2UR UR35, R3 ;  /* 0x00000000032372ca */ /* 0x000fc600000e0000 */
[----:B------:R1:W2:Y:S01]  /*18b0*/  SYNCS.PHASECHK.TRANS64.TRYWAIT P0, [UR8+0x18], R2 ;  /* 0x00001802ff0075a7 */ /* 0x0002a20008001108 */
[----:B------:R-:W-:-:S09]  /*18c0*/  R2UR UR8, R20 ;  /* 0x00000000140872ca */ /* 0x000fd200000e0000 */
[----:B------:R-:W-:-:S04]  /*18d0*/  ULOP3.LUT UR35, UR9, 0xffffff80, UR35, 0xf8, !UPT ;  /* 0xffffff8009237892 */ /* 0x000fc8000f8ef823 */
[----:B------:R-:W-:Y:S01]  /*18e0*/  ULEA UR11, UR8, UR11, 0x7 ;  /* 0x0000000b080b7291 */ /* 0x000fe2000f8e38ff */
[----:B------:R-:W-:Y:S11]  /*18f0*/  BRA.U !UP0, `(.L_x_25) ;  /* 0x0000000108bc7547 */ /* 0x000ff6000b800000 */
[----:B------:R-:W-:Y:S01]  /*1900*/  UMOV UR16, UR21 ;  /* 0x0000001500107c82 */ /* 0x000fe20008000000 */
[----:B------:R-:W-:Y:S01]  /*1910*/  UMOV UR17, UR23 ;  /* 0x0000001700117c82 */ /* 0x000fe20008000000 */
[----:B------:R-:W-:-:S05]  /*1920*/  UMOV UR34, URZ ;  /* 0x000000ff00227c82 */ /* 0x000fca0008000000 */
.L_x_31:
[----:B------:R-:W-:Y:S01]  /*1930*/  ULEA UR33, UR17, UR6, 0x3 ;  /* 0x0000000611217291 */ /* 0x000fe2000f8e18ff */
[----:B------:R-:W-:Y:S01]  /*1940*/  @P5 MOV R3, 0x4000 ;  /* 0x0000400000035802 */ /* 0x000fe20000000f00 */
[----:B-12-4-:R-:W-:Y:S10]  /*1950*/  @P0 BRA `(.L_x_26) ;  /* 0x00000000000c0947 */ /* 0x016ff40003800000 */
[----:B------:R-:W-:-:S04]  /*1960*/  SHF.L.U32 R5, R15, 0x1f, RZ ;  /* 0x0000001f0f057819 */ /* 0x000fc800000006ff */
[----:B------:R-:W2:Y:S02]  /*1970*/  SYNCS.PHASECHK.TRANS64.TRYWAIT P0, [UR33+0x18], R5 ;  /* 0x00001805ff0075a7 */ /* 0x000ea40008001121 */
[----:B--2---:R-:W-:Y:S05]  /*1980*/  @!P0 BRA `(.L_x_27) ;  /* 0x0000005c00e48947 */ /* 0x004fea0003800000 */
.L_x_26:
[----:B------:R2:W-:Y:S01]  /*1990*/  @P5 SYNCS.ARRIVE.TRANS64 RZ, [UR33], R3 ;  /* 0x00000003ffff59a7 */ /* 0x0005e20008000021 */
[----:B------:R-:W-:Y:S02]  /*19a0*/  ULOP3.LUT UR8, UR22, 0x2, URZ, 0xfc, !UPT ;  /* 0x0000000216087892 */ /* 0x000fe4000f8efcff */
[----:B------:R-:W-:Y:S02]  /*19b0*/  UIADD3 UR16, UPT, UPT, UR16, 0x1, URZ ;  /* 0x0000000110107890 */ /* 0x000fe4000fffe0ff */
[----:B------:R-:W-:Y:S02]  /*19c0*/  UISETP.NE.AND UP0, UPT, UR8, 0x2, UPT ;  /* 0x000000020800788c */ /* 0x000fe4000bf05270 */
[----:B------:R-:W-:-:S07]  /*19d0*/  UISETP.NE.AND UP2, UPT, UR16, 0x1, UPT ;  /* 0x000000011000788c */ /* 0x000fce000bf45270 */
[----:B------:R-:W-:Y:S05]  /*19e0*/  BRA.U UP0, `(.L_x_28) ;  /* 0x0000000100047547 */ /* 0x000fea000b800000 */
[----:B------:R-:W-:Y:S05]  /*19f0*/  BPT.TRAP 0x1 ;  /* 0x000000040000795c */ /* 0x000fea0000300000 */
.L_x_28:
[----:B------:R-:W-:Y:S04]  /*1a00*/  BSSY.RECONVERGENT B0, `(.L_x_29) ;  /* 0x0000003000007945 */ /* 0x000fe80003800200 */
[----:B------:R-:W-:Y:S05]  /*1a10*/  @!P4 BRA `(.L_x_30) ;  /* 0x000000000004c947 */ /* 0x000fea0003800000 */
[----:B------:R-:W-:Y:S05]  /*1a20*/  BPT.TRAP 0x1 ;  /* 0x000000040000795c */ /* 0x000fea0000300000 */
.L_x_30:
[----:B------:R-:W-:Y:S05]  /*1a30*/  BSYNC.RECONVERGENT B0 ;  /* 0x0000000000007941 */ /* 0x000fea0003800200 */
.L_x_29:
[----:B------:R-:W-:Y:S02]  /*1a40*/  UIADD3 UR23, UPT, UPT, UR17, 0x1, URZ ;  /* 0x0000000111177890 */ /* 0x000fe4000fffe0ff */
[----:B------:R-:W-:Y:S02]  /*1a50*/  UIADD3 UR28, UP1, UPT, UR14, 0x80, URZ ;  /* 0x000000800e1c7890 */ /* 0x000fe4000ff3e0ff */
[----:B------:R-:W-:Y:S02]  /*1a60*/  UISETP.NE.AND UP0, UPT, UR23, 0x3, UPT ;  /* 0x000000031700788c */ /* 0x000fe4000bf05270 */
[----:B------:R-:W-:Y:S02]  /*1a70*/  ULOP3.LUT UR33, UR33, 0xfefffff8, URZ, 0xc0, !UPT ;  /* 0xfefffff821217892 */ /* 0x000fe4000f8ec0ff */
[----:B------:R-:W-:Y:S02]  /*1a80*/  USEL UR9, URZ, 0x1, UP0 ;  /* 0x00000001ff097887 */ /* 0x000fe40008000000 */
[----:B------:R-:W-:-:S02]  /*1a90*/  USEL UR23, UR23, URZ, UP0 ;  /* 0x000000ff17177287 */ /* 0x000fc40008000000 */
[----:B------:R-:W-:Y:S02]  /*1aa0*/  UIADD3 UR26, UP0, UPT, UR14, 0x180, URZ ;  /* 0x000001800e1a7890 */ /* 0x000fe4000ff1e0ff */
[----:B------:R-:W-:Y:S01]  /*1ab0*/  ULEA UR8, UR23, UR6, 0x3 ;  /* 0x0000000617087291 */ /* 0x000fe2000f8e18ff */
[----:B------:R-:W-:Y:S01]  /*1ac0*/  LOP3.LUT R15, R15, UR9, RZ, 0x3c, !PT ;  /* 0x000000090f0f7c12 */ /* 0x000fe2000f8e3cff */
[----:B------:R-:W-:Y:S02]  /*1ad0*/  UIADD3.X UR29, UPT, UPT, URZ, UR15, URZ, UP1, !UPT ;  /* 0x0000000fff1d7290 */ /* 0x000fe40008ffe4ff */
[----:B------:R-:W-:Y:S01]  /*1ae0*/  UIADD3.X UR27, UPT, UPT, URZ, UR15, URZ, UP0, !UPT ;  /* 0x0000000fff1b7290 */ /* 0x000fe200087fe4ff */
[----:B-1----:R-:W-:Y:S01]  /*1af0*/  SHF.L.U32 R2, R15, 0x1f, RZ ;  /* 0x0000001f0f027819 */ /* 0x002fe200000006ff */
[----:B------:R-:W-:Y:S01]  /*1b00*/  UMOV UR18, 0x0 ;  /* 0x0000000000127882 */ /* 0x000fe20000000000 */
[----:B------:R-:W-:Y:S01]  /*1b10*/  UMOV UR19, 0x10000000 ;  /* 0x1000000000137882 */ /* 0x000fe20000000000 */
[----:B------:R-:W-:Y:S01]  /*1b20*/  UMOV UR10, UR34 ;  /* 0x00000022000a7c82 */ /* 0x000fe20008000000 */
[----:B------:R4:W1:Y:S01]  /*1b30*/  SYNCS.PHASECHK.TRANS64.TRYWAIT P0, [UR8+0x18], R2 ;  /* 0x00001802ff0075a7 */ /* 0x0008620008001108 */
[----:B------:R-:W-:Y:S01]  /*1b40*/  ULEA UR8, UR17, UR6, 0xc ;  /* 0x0000000611087291 */ /* 0x000fe2000f8e60ff */
[----:B------:R-:W-:Y:S01]  /*1b50*/  UMOV UR12, UR36 ;  /* 0x00000024000c7c82 */ /* 0x000fe20008000000 */
[----:B------:R-:W-:-:S02]  /*1b60*/  UMOV UR9, UR33 ;  /* 0x0000002100097c82 */ /* 0x000fc40008000000 */
[----:B------:R-:W-:Y:S02]  /*1b70*/  UIADD3 UR32, UPT, UPT, UR8, 0x4300, URZ ;  /* 0x0000430008207890 */ /* 0x000fe4000fffe0ff */
[----:B------:R-:W-:Y:S01]  /*1b80*/  UIADD3 UR8, UPT, UPT, UR8, 0x7300, URZ ;  /* 0x0000730008087890 */ /* 0x000fe2000fffe0ff */
[----:B------:R-:W-:Y:S01]  /*1b90*/  UMOV UR25, UR13 ;  /* 0x0000000d00197c82 */ /* 0x000fe20008000000 */
[----:B------:R-:W-:-:S05]  /*1ba0*/  UMOV UR17, UR23 ;  /* 0x0000001700117c82 */ /* 0x000fca0008000000 */
[----:B------:R2:W-:Y:S02]  /*1bb0*/  UTMALDG.3D.2CTA [UR32], [UR28], desc[UR18] ;  /* 0x000012201c0075b4 */ /* 0x0005e40008211000 */
[----:B------:R4:W-:Y:S01]  /*1bc0*/  UTMALDG.3D.2CTA [UR8], [UR26], desc[UR18] ;  /* 0x000012081a0075b4 */ /* 0x0009e20008211000 */
[----:B--2---:R-:W-:Y:S01]  /*1bd0*/  UIADD3 UR34, UPT, UPT, UR34, 0x40, URZ ;  /* 0x0000004022227890 */ /* 0x004fe2000fffe0ff */
[----:B------:R-:W-:Y:S11]  /*1be0*/  BRA.U UP2, `(.L_x_31) ;  /* 0xfffffffd02507547 */ /* 0x000ff6000b83ffff */
.L_x_25:
[----:B----4-:R-:W-:Y:S01]  /*1bf0*/  ULEA UR8, UR23, UR6, 0x3 ;  /* 0x0000000617087291 */ /* 0x010fe2000f8e18ff */
[----:B-1----:R-:W-:Y:S01]  /*1c00*/  SHF.L.U32 R2, R15, 0x1f, RZ ;  /* 0x0000001f0f027819 */ /* 0x002fe200000006ff */
[----:B------:R-:W-:Y:S01]  /*1c10*/  @!P1 SYNCS.ARRIVE.TRANS64.A1T0 RZ, [UR6+0x58], RZ ;  /* 0x000058ffffff99a7 */ /* 0x000fe20008100006 */
[----:B------:R-:W-:-:S06]  /*1c20*/  UISETP.GT.AND UP0, UPT, UR7, UR5, UPT ;  /* 0x000000050700728c */ /* 0x000fcc000bf04270 */
[----:B--2---:R1:W2:Y:S03]  /*1c30*/  SYNCS.PHASECHK.TRANS64.TRYWAIT P0, [UR8+0x18], R2 ;  /* 0x00001802ff0075a7 */ /* 0x0042a60008001108 */
[----:B------:R-:W-:Y:S05]  /*1c40*/  BRA.U !UP0, `(.L_x_32) ;  /* 0x0000000108bc7547 */ /* 0x000fea000b800000 */
[----:B------:R-:W-:Y:S01]  /*1c50*/  UIADD3 UR26, UPT, UPT, UR24, UR25, URZ ;  /* 0x00000019181a7290 */ /* 0x000fe2000fffe0ff */
[----:B------:R-:W-:-:S11]  /*1c60*/  UMOV UR27, UR23 ;  /* 0x00000017001b7c82 */ /* 0x000fd60008000000 */
.L_x_38:
[----:B------:R-:W-:Y:S01]  /*1c70*/  ULEA UR17, UR27, UR6, 0x3 ;  /* 0x000000061b117291 */ /* 0x000fe2000f8e18ff */
[----:B--2---:R-:W-:Y:S01]  /*1c80*/  @P5 MOV R3, 0x4000 ;  /* 0x0000400000035802 */ /* 0x004fe20000000f00 */
[----:B-12---:R-:W-:Y:S10]  /*1c90*/  @P0 BRA `(.L_x_33) ;  /* 0x00000000000c0947 */ /* 0x006ff40003800000 */
[----:B------:R-:W-:-:S04]  /*1ca0*/  SHF.L.U32 R5, R15, 0x1f, RZ ;  /* 0x0000001f0f057819 */ /* 0x000fc800000006ff */
[----:B------:R-:W2:Y:S02]  /*1cb0*/  SYNCS.PHASECHK.TRANS64.TRYWAIT P0, [UR17+0x18], R5 ;  /* 0x00001805ff0075a7 */ /* 0x000ea40008001111 */
[----:B--2---:R-:W-:Y:S05]  /*1cc0*/  @!P0 BRA `(.L_x_34) ;  /* 0x0000005c002c8947 */ /* 0x004fea0003800000 */
.L_x_33:
[----:B------:R2:W-:Y:S01]  /*1cd0*/  @P5 SYNCS.ARRIVE.TRANS64 RZ, [UR17], R3 ;  /* 0x00000003ffff59a7 */ /* 0x0005e20008000011 */
[----:B------:R-:W-:-:S04]  /*1ce0*/  ULOP3.LUT UR8, UR22, 0x2, URZ, 0xfc, !UPT ;  /* 0x0000000216087892 */ /* 0x000fc8000f8efcff */
[----:B------:R-:W-:-:S09]  /*1cf0*/  UISETP.NE.AND UP0, UPT, UR8, 0x2, UPT ;  /* 0x000000020800788c */ /* 0x000fd2000bf05270 */
[----:B------:R-:W-:Y:S05]  /*1d00*/  BRA.U UP0, `(.L_x_35) ;  /* 0x0000000100047547 */ /* 0x000fea000b800000 */
[----:B------:R-:W-:Y:S05]  /*1d10*/  BPT.TRAP 0x1 ;  /* 0x000000040000795c */ /* 0x000fea0000300000 */
.L_x_35:
[----:B------:R-:W-:Y:S04]  /*1d20*/  BSSY.RECONVERGENT B0, `(.L_x_36) ;  /* 0x0000003000007945 */ /* 0x000fe80003800200 */
[----:B------:R-:W-:Y:S05]  /*1d30*/  @!P4 BRA `(.L_x_37) ;  /* 0x000000000004c947 */ /* 0x000fea0003800000 */
[----:B------:R-:W-:Y:S05]  /*1d40*/  BPT.TRAP 0x1 ;  /* 0x000000040000795c */ /* 0x000fea0000300000 */
.L_x_37:
[----:B------:R-:W-:Y:S05]  /*1d50*/  BSYNC.RECONVERGENT B0 ;  /* 0x0000000000007941 */ /* 0x000fea0003800200 */
.L_x_36:
[----:B------:R-:W-:Y:S02]  /*1d60*/  UIADD3 UR23, UPT, UPT, UR27, 0x1, URZ ;  /* 0x000000011b177890 */ /* 0x000fe4000fffe0ff */
[----:B------:R-:W-:Y:S02]  /*1d70*/  UIADD3 UR32, UP1, UPT, UR14, 0x80, URZ ;  /* 0x000000800e207890 */ /* 0x000fe4000ff3e0ff */
[----:B------:R-:W-:Y:S02]  /*1d80*/  UISETP.NE.AND UP0, UPT, UR23, 0x3, UPT ;  /* 0x000000031700788c */ /* 0x000fe4000bf05270 */
[----:B------:R-:W-:Y:S02]  /*1d90*/  USHF.L.U32 UR18, UR25, 0x6, URZ ;  /* 0x0000000619127899 */ /* 0x000fe400080006ff */
[----:B------:R-:W-:Y:S02]  /*1da0*/  USEL UR9, URZ, 0x1, UP0 ;  /* 0x00000001ff097887 */ /* 0x000fe40008000000 */
[----:B------:R-:W-:-:S02]  /*1db0*/  USEL UR23, UR23, URZ, UP0 ;  /* 0x000000ff17177287 */ /* 0x000fc40008000000 */
[----:B------:R-:W-:Y:S02]  /*1dc0*/  UIADD3 UR30, UP0, UPT, UR14, 0x180, URZ ;  /* 0x000001800e1e7890 */ /* 0x000fe4000ff1e0ff */
[----:B------:R-:W-:Y:S01]  /*1dd0*/  ULEA UR8, UR23, UR6, 0x3 ;  /* 0x0000000617087291 */ /* 0x000fe2000f8e18ff */
[----:B------:R-:W-:Y:S01]  /*1de0*/  LOP3.LUT R15, R15, UR9, RZ, 0x3c, !PT ;  /* 0x000000090f0f7c12 */ /* 0x000fe2000f8e3cff */
[----:B------:R-:W-:Y:S02]  /*1df0*/  ULOP3.LUT UR17, UR17, 0xfefffff8, URZ, 0xc0, !UPT ;  /* 0xfefffff811117892 */ /* 0x000fe4000f8ec0ff */
[----:B------:R-:W-:Y:S01]  /*1e00*/  UIADD3.X UR33, UPT, UPT, URZ, UR15, URZ, UP1, !UPT ;  /* 0x0000000fff217290 */ /* 0x000fe20008ffe4ff */
[----:B-1----:R-:W-:Y:S01]  /*1e10*/  SHF.L.U32 R2, R15, 0x1f, RZ ;  /* 0x0000001f0f027819 */ /* 0x002fe200000006ff */
[----:B------:R-:W-:Y:S01]  /*1e20*/  UIADD3.X UR31, UPT, UPT, URZ, UR15, URZ, UP0, !UPT ;  /* 0x0000000fff1f7290 */ /* 0x000fe200087fe4ff */
[----:B------:R-:W-:Y:S02]  /*1e30*/  UMOV UR28, 0x0 ;  /* 0x00000000001c7882 */ /* 0x000fe40000000000 */
[----:B------:R4:W1:Y:S01]  /*1e40*/  SYNCS.PHASECHK.TRANS64.TRYWAIT P0, [UR8+0x18], R2 ;  /* 0x00001802ff0075a7 */ /* 0x0008620008001108 */
[----:B------:R-:W-:Y:S01]  /*1e50*/  ULEA UR8, UR27, UR6, 0xc ;  /* 0x000000061b087291 */ /* 0x000fe2000f8e60ff */
[----:B------:R-:W-:Y:S01]  /*1e60*/  UMOV UR29, 0x10000000 ;  /* 0x10000000001d7882 */ /* 0x000fe20000000000 */
[----:B------:R-:W-:-:S02]  /*1e70*/  UMOV UR19, UR35 ;  /* 0x0000002300137c82 */ /* 0x000fc40008000000 */
[----:B------:R-:W-:Y:S02]  /*1e80*/  UIADD3 UR16, UPT, UPT, UR8, 0x4300, URZ ;  /* 0x0000430008107890 */ /* 0x000fe4000fffe0ff */
[----:B------:R-:W-:Y:S01]  /*1e90*/  UIADD3 UR8, UPT, UPT, UR8, 0x7300, URZ ;  /* 0x0000730008087890 */ /* 0x000fe2000fffe0ff */
[----:B------:R-:W-:Y:S01]  /*1ea0*/  UMOV UR20, UR36 ;  /* 0x0000002400147c82 */ /* 0x000fe20008000000 */
[----:B------:R-:W-:Y:S01]  /*1eb0*/  UMOV UR12, UR36 ;  /* 0x00000024000c7c82 */ /* 0x000fe20008000000 */
[----:B------:R-:W-:Y:S01]  /*1ec0*/  UMOV UR9, UR17 ;  /* 0x0000001100097c82 */ /* 0x000fe20008000000 */
[----:B------:R-:W-:Y:S01]  /*1ed0*/  UMOV UR10, UR18 ;  /* 0x00000012000a7c82 */ /* 0x000fe20008000000 */
[----:B------:R-:W-:Y:S02]  /*1ee0*/  UIADD3 UR25, UPT, UPT, UR25, 0x1, URZ ;  /* 0x0000000119197890 */ /* 0x000fe4000fffe0ff */
[----:B------:R4:W-:Y:S01]  /*1ef0*/  UTMALDG.3D.2CTA [UR16], [UR32], desc[UR28] ;  /* 0x00001c10200075b4 */ /* 0x0009e20008211000 */
[----:B------:R-:W-:Y:S01]  /*1f00*/  UMOV UR27, UR23 ;  /* 0x00000017001b7c82 */ /* 0x000fe20008000000 */
[----:B------:R-:W-:Y:S01]  /*1f10*/  UISETP.NE.AND UP0, UPT, UR25, UR26, UPT ;  /* 0x0000001a1900728c */ /* 0x000fe2000bf05270 */
[----:B------:R4:W-:Y:S08]  /*1f20*/  UTMALDG.3D.2CTA [UR8], [UR30], desc[UR28] ;  /* 0x00001c081e0075b4 */ /* 0x0009f00008211000 */
[----:B----4-:R-:W-:Y:S05]  /*1f30*/  BRA.U UP0, `(.L_x_38) ;  /* 0xfffffffd004c7547 */ /* 0x010fea000b83ffff */
.L_x_32:
[C---:B-1----:R-:W-:Y:S01]  /*1f40*/  LEA R2, R14.reuse, UR6, 0x3 ;  /* 0x000000060e027c11 */ /* 0x042fe2000f8e18ff */
[----:B------:R-:W-:Y:S01]  /*1f50*/  NOP ;  /* 0x0000000000007918 */ /* 0x000fe20000000000 */
[----:B--2---:R-:W-:Y:S02]  /*1f60*/  SHF.L.U32 R3, R13, 0x1f, RZ ;  /* 0x0000001f0d037819 */ /* 0x004fe400000006ff */
[----:B------:R-:W-:Y:S02]  /*1f70*/  LEA R4, R14, UR6, 0x4 ;  /* 0x000000060e047c11 */ /* 0x000fe4000f8e20ff */
[----:B------:R-:W1:Y:S02]  /*1f80*/  SYNCS.PHASECHK.TRANS64.TRYWAIT P0, [R2+URZ+0x60], R3 ;  /* 0x00006003020075a7 */ /* 0x000e6400080011ff */
[----:B-1----:R-:W-:Y:S05]  /*1f90*/  @!P0 BRA `(.L_x_39) ;  /* 0x0000005800908947 */ /* 0x002fea0003800000 */
.L_x_125:
[----:B------:R-:W2:Y:S01]  /*1fa0*/  LDS.128 R4, [R4+0xf0] ;  /* 0x0000f00004047984 */ /* 0x000ea20000000c00 */
[----:B------:R-:W-:Y:S01]  /*1fb0*/  ISETP.GE.AND P0, PT, R40, 0x1, PT ;  /* 0x000000012800780c */ /* 0x000fe20003f06270 */
[----:B-1----:R-:W-:Y:S01]  /*1fc0*/  VIADD R2, R2, 0x70 ;  /* 0x0000007002027836 */ /* 0x002fe20000000000 */
[----:B------:R-:W-:Y:S01]  /*1fd0*/  @!PT LDS RZ, [RZ] ;  /* 0x00000000fffff984 */ /* 0x000fe20000000800 */
[----:B------:R-:W-:Y:S01]  /*1fe0*/  @!PT LDS RZ, [RZ] ;  /* 0x00000000fffff984 */ /* 0x000fe20000000800 */
[----:B------:R-:W-:Y:S01]  /*1ff0*/  @!PT LDS RZ, [RZ] ;  /* 0x00000000fffff984 */ /* 0x000fe20000000800 */
[----:B------:R-:W-:Y:S01]  /*2000*/  @!PT LDS RZ, [RZ] ;  /* 0x00000000fffff984 */ /* 0x000fe20000000800 */
[----:B------:R1:W-:Y:S06]  /*2010*/  MEMBAR.ALL.CTA ;  /* 0x0000000000007992 */ /* 0x0003ec0000008000 */
[----:B-1----:R-:W1:Y:S01]  /*2020*/  FENCE.VIEW.ASYNC.S ;  /* 0x00000000000073c6 */ /* 0x002e620000000000 */
[----:B------:R-:W-:-:S04]  /*2030*/  PRMT R2, RZ, 0x654, R2 ;  /* 0x00000654ff027816 */ /* 0x000fc80000000002 */
[----:B-1----:R1:W-:Y:S01]  /*2040*/  SYNCS.ARRIVE.TRANS64.RED.A1T0 RZ, [R2+URZ], RZ ;  /* 0x000000ff02ff79a7 */ /* 0x0023e200081004ff */
[----:B--2---:R-:W-:-:S13]  /*2050*/  LOP3.LUT P2, RZ, R6, 0x1, RZ, 0xc0, !PT ;  /* 0x0000000106ff7812 */ /* 0x004fda000784c0ff */
[----:B------:R-:W-:Y:S01]  /*2060*/  @P2 SHF.R.U32.HI R3, RZ, 0x10, R5 ;  /* 0x00000010ff032819 */ /* 0x000fe20000011605 */
[----:B------:R-:W-:Y:S01]  /*2070*/  VOTEU.ANY UP0, P2 ;  /* 0x0000000000ff7886 */ /* 0x000fe20001000100 */
[----:B------:R-:W-:Y:S02]  /*2080*/  @P2 MOV R11, R4 ;  /* 0x00000004000b2202 */ /* 0x000fe40000000f00 */
[----:B------:R-:W-:Y:S02]  /*2090*/  @P2 R2UR.BROADCAST UR8, R3 ;  /* 0x00000000030822ca */ /* 0x000fe400008e0000 */
[----:B------:R-:W-:-:S11]  /*20a0*/  @P2 LOP3.LUT R8, R5, 0xffff, RZ, 0xc0, !PT ;  /* 0x0000ffff05082812 */ /* 0x000fd600078ec0ff */
[----:B------:R-:W-:Y:S01]  /*20b0*/  @UP0 UMOV UR36, UR8 ;  /* 0x0000000800240c82 */ /* 0x000fe20008000000 */
[----:B-1----:R-:W-:Y:S05]  /*20c0*/  @!P0 BRA `(.L_x_40) ;  /* 0x0000000000b88947 */ /* 0x002fea0003800000 */
[----:B------:R-:W3:Y:S01]  /*20d0*/  LDC.64 R4, c[0x0][0xb18] ;  /* 0x0002c600ff047b82 */ /* 0x000ee20000000a00 */
[----:B------:R-:W-:-:S07]  /*20e0*/  ISETP.NE.AND P3, PT, R40, 0x1, PT ;  /* 0x000000012800780c */ /* 0x000fce0003f65270 */
[----:B------:R-:W1:Y:S08]  /*20f0*/  LDC.64 R6, c[0x0][0xb10] ;  /* 0x0002c400ff067b82 */ /* 0x000e700000000a00 */
[----:B------:R-:W2:Y:S08]  /*2100*/  LDC R17, c[0x0][0xb20] ;  /* 0x0002c800ff117b82 */ /* 0x000eb00000000800 */
[----:B------:R-:W4:Y:S01]  /*2110*/  LDC R18, c[0x0][0xb0c] ;  /* 0x0002c300ff127b82 */ /* 0x000f220000000800 */
[----:B---3--:R-:W-:Y:S01]  /*2120*/  IMAD.HI.U32 R22, R0, R5, RZ ;  /* 0x0000000500167227 */ /* 0x008fe200078e00ff */
[----:B------:R-:W-:-:S06]  /*2130*/  ISETP.NE.AND P0, PT, R4, 0x1, PT ;  /* 0x000000010400780c */ /* 0x000fcc0003f05270 */
[----:B------:R-:W3:Y:S01]  /*2140*/  LDC.64 R2, c[0x0][0xb28] ;  /* 0x0002ca00ff027b82 */ /* 0x000ee20000000a00 */
[----:B-1----:R-:W-:-:S04]  /*2150*/  IMAD.HI.U32 R20, R9, R6, RZ ;  /* 0x0000000609147227 */ /* 0x002fc800078e00ff */
[----:B------:R-:W-:Y:S01]  /*2160*/  IMAD.HI.U32 R24, R11, R6, RZ ;  /* 0x000000060b187227 */ /* 0x000fe200078e00ff */
[----:B------:R-:W-:Y:S02]  /*2170*/  SHF.R.U32.HI R20, RZ, R7, R20 ;  /* 0x00000007ff147219 */ /* 0x000fe40000011614 */
[----:B--2---:R-:W-:Y:S01]  /*2180*/  SHF.R.U32.HI R19, RZ, R17, R22 ;  /* 0x00000011ff137219 */ /* 0x004fe20000011616 */
[----:B------:R-:W-:Y:S01]  /*2190*/  IMAD.HI.U32 R22, R8, R5, RZ ;  /* 0x0000000508167227 */ /* 0x000fe200078e00ff */
[----:B------:R-:W-:Y:S02]  /*21a0*/  SHF.R.U32.HI R24, RZ, R7, R24 ;  /* 0x00000007ff187219 */ /* 0x000fe40000011618 */
[----:B------:R-:W-:Y:S02]  /*21b0*/  SEL R19, R0, R19, !P0 ;  /* 0x0000001300137207 */ /* 0x000fe40004000000 */
[----:B------:R-:W-:Y:S02]  /*21c0*/  SHF.R.U32.HI R17, RZ, R17, R22 ;  /* 0x00000011ff117219 */ /* 0x000fe40000011616 */
[----:B----4-:R-:W-:-:S02]  /*21d0*/  ISETP.NE.AND P1, PT, R18, 0x1, PT ;  /* 0x000000011200780c */ /* 0x010fc40003f25270 */
[----:B------:R-:W-:Y:S02]  /*21e0*/  SEL R17, R8, R17, !P0 ;  /* 0x0000001108117207 */ /* 0x000fe40004000000 */
[----:B------:R-:W-:Y:S02]  /*21f0*/  SEL R21, R9, R20, !P1 ;  /* 0x0000001409157207 */ /* 0x000fe40004800000 */
[----:B------:R-:W-:Y:S01]  /*2200*/  SEL R5, R11, R24, !P1 ;  /* 0x000000180b057207 */ /* 0x000fe20004800000 */
[----:B---3--:R-:W-:Y:S01]  /*2210*/  IMAD.HI.U32 R20, R19, R2, RZ ;  /* 0x0000000213147227 */ /* 0x008fe200078e00ff */
[----:B------:R-:W-:-:S03]  /*2220*/  IADD3 R7, PT, PT, -R17, RZ, RZ ;  /* 0x000000ff11077210 */ /* 0x000fc60007ffe1ff */
        /* <DEDUP_REMOVED lines=11> */
[----:B------:R-:W-:-:S04]  /*22e0*/  @!P0 IMAD.HI.U32 R20, R5, R2, RZ ;  /* 0x0000000205148227 */ /* 0x000fc800078e00ff */
[----:B------:R-:W-:Y:S01]  /*22f0*/  IMAD.MOV R2, RZ, RZ, -R6 ;  /* 0x000000ffff027224 */ /* 0x000fe200078e0a06 */
[----:B------:R-:W-:-:S03]  /*2300*/  @!P0 SHF.R.U32.HI R20, RZ, R3, R20 ;  /* 0x00000003ff148219 */ /* 0x000fc60000011614 */
[----:B------:R-:W-:Y:S01]  /*2310*/  IMAD R2, R40, R2, R17 ;  /* 0x0000000228027224 */ /* 0x000fe200078e0211 */
        /* <DEDUP_REMOVED lines=9> */
.L_x_40:
[----:B------:R-:W1:Y:S02]  /*23b0*/  LDCU UR8, c[0x0][0xb30] ;  /* 0x00016600ff0877ac */ /* 0x000e640008000800 */
[----:B-1----:R-:W-:-:S09]  /*23c0*/  UISETP.NE.AND UP0, UPT, UR8, 0x1, UPT ;  /* 0x000000010800788c */ /* 0x002fd2000bf05270 */
[----:B------:R-:W-:Y:S05]  /*23d0*/  BRA.U UP0, `(.L_x_41) ;  /* 0x0000000100407547 */ /* 0x000fea000b800000 */
[----:B------:R-:W1:Y:S08]  /*23e0*/  LDC.64 R4, c[0x0][0xb10] ;  /* 0x0002c400ff047b82 */ /* 0x000e700000000a00 */
[----:B------:R-:W2:Y:S08]  /*23f0*/  LDC.64 R2, c[0x0][0xb18] ;  /* 0x0002c600ff027b82 */ /* 0x000eb00000000a00 */
[----:B------:R-:W4:Y:S08]  /*2400*/  LDC R6, c[0x0][0xb20] ;  /* 0x0002c800ff067b82 */ /* 0x000f300000000800 */
[----:B------:R-:W3:Y:S01]  /*2410*/  LDC R18, c[0x0][0xb0c] ;  /* 0x0002c300ff127b82 */ /* 0x000ee20000000800 */
[----:B-1----:R-:W-:-:S05]  /*2420*/  IMAD.HI.U32 R4, R11, R4, RZ ;  /* 0x000000040b047227 */ /* 0x002fca00078e00ff */
[----:B------:R-:W-:Y:S01]  /*2430*/  SHF.R.U32.HI R4, RZ, R5, R4 ;  /* 0x00000005ff047219 */ /* 0x000fe20000011604 */
[----:B--2---:R-:W-:Y:S01]  /*2440*/  IMAD.HI.U32 R3, R8, R3, RZ ;  /* 0x0000000308037227 */ /* 0x004fe200078e00ff */
[----:B------:R-:W-:-:S04]  /*2450*/  ISETP.NE.AND P0, PT, R2, 0x1, PT ;  /* 0x000000010200780c */ /* 0x000fc80003f05270 */
[----:B----4-:R-:W-:-:S04]  /*2460*/  SHF.R.U32.HI R3, RZ, R6, R3 ;  /* 0x00000006ff037219 */ /* 0x010fc80000011603 */
[----:B------:R-:W-:Y:S02]  /*2470*/  SEL R3, R8, R3, !P0 ;  /* 0x0000000308037207 */ /* 0x000fe40004000000 */
[----:B---3--:R-:W-:-:S04]  /*2480*/  ISETP.NE.AND P1, PT, R18, 0x1, PT ;  /* 0x000000011200780c */ /* 0x008fc80003f25270 */
[----:B------:R-:W-:-:S05]  /*2490*/  SEL R4, R11, R4, !P1 ;  /* 0x000000040b047207 */ /* 0x000fca0004800000 */
[----:B------:R-:W-:Y:S02]  /*24a0*/  IMAD.IADD R5, R3, 0x1, -R4 ;  /* 0x0000000103057824 */ /* 0x000fe400078e0a04 */
[----:B------:R-:W-:Y:S02]  /*24b0*/  IMAD.IADD R3, R4, 0x1, -R3 ;  /* 0x0000000104037824 */ /* 0x000fe400078e0a03 */
[----:B------:R-:W-:Y:S02]  /*24c0*/  IMAD R11, R5, R18, R11 ;  /* 0x00000012050b7224 */ /* 0x000fe400078e020b */
[----:B------:R-:W-:-:S07]  /*24d0*/  IMAD R8, R3, R2, R8 ;  /* 0x0000000203087224 */ /* 0x000fce00078e0208 */
.L_x_41:
[----:B------:R-:W-:Y:S01]  /*24e0*/  VIADD R14, R14, 0x1 ;  /* 0x000000010e0e7836 */ /* 0x000fe20000000000 */
[----:B------:R-:W-:Y:S01]  /*24f0*/  PLOP3.LUT P1, PT, PT, PT, PT, 0x80, 0x8 ;  /* 0x000000000008781c */ /* 0x000fe20003f2f070 */
[----:B------:R-:W-:Y:S02]  /*2500*/  IMAD.IADD R21, R11, 0x1, R90 ;  /* 0x000000010b157824 */ /* 0x000fe400078e025a */
[----:B------:R-:W-:Y:S01]  /*2510*/  IMAD.IADD R20, R8, 0x1, R83 ;  /* 0x0000000108147824 */ /* 0x000fe200078e0253 */
[----:B------:R-:W-:-:S04]  /*2520*/  ISETP.NE.AND P0, PT, R14, 0x2, PT ;  /* 0x000000020e00780c */ /* 0x000fc80003f05270 */
[----:B------:R-:W-:Y:S02]  /*2530*/  SEL R2, RZ, 0x1, P0 ;  /* 0x00000001ff027807 */ /* 0x000fe40000000000 */
[----:B------:R-:W-:Y:S02]  /*2540*/  SEL R14, R14, RZ, P0 ;  /* 0x000000ff0e0e7207 */ /* 0x000fe40000000000 */
[----:B------:R-:W-:Y:S01]  /*2550*/  LOP3.LUT R13, R13, R2, RZ, 0x3c, !PT ;  /* 0x000000020d0d7212 */ /* 0x000fe200078e3cff */
[----:B------:R-:W-:Y:S06]  /*2560*/  @P2 BRA `(.L_x_42) ;  /* 0xfffffff000642947 */ /* 0x000fec000383ffff */
[----:B------:R-:W-:Y:S01]  /*2570*/  UIADD3 UR6, UPT, UPT, UR6, 0x18, URZ ;  /* 0x0000001806067890 */ /* 0x000fe2000fffe0ff */
[----:B------:R-:W-:-:S03]  /*2580*/  SHF.L.U32 R3, R15, 0x1f, RZ ;  /* 0x0000001f0f037819 */ /* 0x000fc600000006ff */
[----:B------:R-:W-:-:S09]  /*2590*/  ULEA UR4, UR23, UR6, 0x3 ;  /* 0x0000000617047291 */ /* 0x000fd2000f8e18ff */
[----:B------:R-:W1:Y:S02]  /*25a0*/  SYNCS.PHASECHK.TRANS64.TRYWAIT P0, [UR4], R3 ;  /* 0x00000003ff0075a7 */ /* 0x000e640008001104 */
[----:B-1----:R-:W-:Y:S05]  /*25b0*/  @!P0 BRA `(.L_x_43) ;  /* 0x00000054001c8947 */ /* 0x002fea0003800000 */
.L_x_127:
[----:B------:R-:W-:-:S04]  /*25c0*/  UIADD3 UR5, UPT, UPT, UR23, 0x1, URZ ;  /* 0x0000000117057890 */ /* 0x000fc8000fffe0ff */
[----:B------:R-:W-:-:S04]  /*25d0*/  UISETP.NE.AND UP0, UPT, UR5, 0x3, UPT ;  /* 0x000000030500788c */ /* 0x000fc8000bf05270 */
[----:B------:R-:W-:Y:S02]  /*25e0*/  USEL UR7, URZ, 0x1, UP0 ;  /* 0x00000001ff077887 */ /* 0x000fe40008000000 */
[----:B------:R-:W-:-:S04]  /*25f0*/  USEL UR5, UR5, URZ, UP0 ;  /* 0x000000ff05057287 */ /* 0x000fc80008000000 */
[----:B------:R-:W-:Y:S01]  /*2600*/  ULEA UR4, UR5, UR6, 0x3 ;  /* 0x0000000605047291 */ /* 0x000fe2000f8e18ff */
[----:B------:R-:W-:-:S04]  /*2610*/  LOP3.LUT R15, R15, UR7, RZ, 0x3c, !PT ;  /* 0x000000070f0f7c12 */ /* 0x000fc8000f8e3cff */
[----:B-1----:R-:W-:-:S04]  /*2620*/  SHF.L.U32 R3, R15, 0x1f, RZ ;  /* 0x0000001f0f037819 */ /* 0x002fc800000006ff */
[----:B------:R-:W1:Y:S02]  /*2630*/  SYNCS.PHASECHK.TRANS64.TRYWAIT P0, [UR4], R3 ;  /* 0x00000003ff0075a7 */ /* 0x000e640008001104 */
[----:B-1----:R-:W-:Y:S05]  /*2640*/  @!P0 BRA `(.L_x_44) ;  /* 0x0000005400108947 */ /* 0x002fea0003800000 */
.L_x_129:
[----:B------:R-:W-:-:S04]  /*2650*/  UIADD3 UR5, UPT, UPT, UR5, 0x1, URZ ;  /* 0x0000000105057890 */ /* 0x000fc8000fffe0ff */
[----:B------:R-:W-:-:S04]  /*2660*/  UISETP.NE.AND UP0, UPT, UR5, 0x3, UPT ;  /* 0x000000030500788c */ /* 0x000fc8000bf05270 */
[----:B------:R-:W-:Y:S02]  /*2670*/  USEL UR4, URZ, 0x1, UP0 ;  /* 0x00000001ff047887 */ /* 0x000fe40008000000 */
[----:B------:R-:W-:-:S04]  /*2680*/  USEL UR5, UR5, URZ, UP0 ;  /* 0x000000ff05057287 */ /* 0x000fc80008000000 */
[----:B------:R-:W-:Y:S01]  /*2690*/  ULEA UR5, UR5, UR6, 0x3 ;  /* 0x0000000605057291 */ /* 0x000fe2000f8e18ff */
[----:B-1----:R-:W-:-:S04]  /*26a0*/  LOP3.LUT R3, R15, UR4, RZ, 0x3c, !PT ;  /* 0x000000040f037c12 */ /* 0x002fc8000f8e3cff */
[----:B------:R-:W-:Y:S01]  /*26b0*/  SHF.L.U32 R3, R3, 0x1f, RZ ;  /* 0x0000001f03037819 */ /* 0x000fe200000006ff */
[----:B---3--:R-:W-:-:S07]  /*26c0*/  IMAD.U32 R0, RZ, RZ, UR5 ;  /* 0x00000005ff007e24 */ /* 0x008fce000f8e00ff */
.L_x_45:
[----:B-1----:R1:W2:Y:S02]  /*26d0*/  SYNCS.PHASECHK.TRANS64.TRYWAIT P0, [R0+URZ], R3 ;  /* 0x00000003000075a7 */ /* 0x0022a400080011ff */
[----:B--2---:R-:W-:Y:S05]  /*26e0*/  @!P0 NANOSLEEP.SYNCS 0x989680 ;  /* 0x009896800000895d */ /* 0x004fea0003900000 */
[----:B------:R-:W2:Y:S02]  /*26f0*/  @!P0 SYNCS.PHASECHK.TRANS64 P0, [R0+URZ], R3 ;  /* 0x00000003000085a7 */ /* 0x000ea400080010ff */
[----:B--2---:R-:W-:Y:S05]  /*2700*/  @P0 EXIT ;  /* 0x000000000000094d */ /* 0x004fea0003800000 */
[----:B------:R-:W-:Y:S05]  /*2710*/  BRA `(.L_x_45) ;  /* 0xfffffffc00ec7947 */ /* 0x000fea000383ffff */
.L_x_22:
[----:B------:R-:W-:-:S04]  /*2720*/  UISETP.NE.AND UP1, UPT, UR37, URZ, UPT ;  /* 0x000000ff2500728c */ /* 0x000fc8000bf25270 */
[----:B------:R-:W-:-:S09]  /*2730*/  UISETP.NE.OR UP1, UPT, UR10, 0x1, UP1 ;  /* 0x000000010a00788c */ /* 0x000fd20008f25670 */
[----:B------:R-:W-:Y:S05]  /*2740*/  BRA.U UP1, `(.L_x_46) ;  /* 0x00000005014c7547 */ /* 0x000fea000b800000 */
[----:B------:R-:W-:Y:S01]  /*2750*/  HFMA2 R11, -RZ, RZ, 0, 0 ;  /* 0x00000000ff0b7431 */ /* 0x000fe200000001ff */
[----:B------:R-:W-:Y:S01]  /*2760*/  ISETP.GE.U32.AND P2, PT, R10, 0x2, PT ;  /* 0x000000020a00780c */ /* 0x000fe20003f46070 */
[----:B------:R-:W-:Y:S01]  /*2770*/  IMAD.MOV.U32 R12, RZ, RZ, 0x1 ;  /* 0x00000001ff0c7424 */ /* 0x000fe200078e00ff */
[----:B------:R-:W-:Y:S01]  /*2780*/  CS2R R8, SRZ ;  /* 0x0000000000087805 */ /* 0x000fe2000001ff00 */
[----:B------:R-:W-:Y:S01]  /*2790*/  IMAD.MOV.U32 R3, RZ, RZ, RZ ;  /* 0x000000ffff037224 */ /* 0x000fe200078e00ff */
[----:B------:R-:W-:Y:S01]  /*27a0*/  UMOV UR4, 0x400 ;  /* 0x0000040000047882 */ /* 0x000fe20000000000 */
[----:B------:R-:W-:Y:S01]  /*27b0*/  UMOV UR6, URZ ;  /* 0x000000ff00067c82 */ /* 0x000fe20008000000 */
[----:B------:R-:W-:-:S12]  /*27c0*/  ULEA UR37, UR37, UR4, 0x18 ;  /* 0x0000000425257291 */ /* 0x000fd8000f8ec0ff */
.L_x_50:
[----:B------:R-:W-:Y:S02]  /*27d0*/  LEA R0, R3, UR37, 0x3 ;  /* 0x0000002503007c11 */ /* 0x000fe4000f8e18ff */
[----:B------:R-:W-:-:S03]  /*27e0*/  SHF.L.U32 R5, R8, 0x1f, RZ ;  /* 0x0000001f08057819 */ /* 0x000fc600000006ff */
[----:B------:R-:W-:Y:S01]  /*27f0*/  VIADD R4, R0, 0xd0 ;  /* 0x000000d000047836 */ /* 0x000fe20000000000 */
[----:B------:R-:W1:Y:S02]  /*2800*/  SYNCS.PHASECHK.TRANS64.TRYWAIT P0, [R0+URZ+0xc0], R5 ;  /* 0x0000c005000075a7 */ /* 0x000e6400080011ff */
[----:B-1----:R-:W-:Y:S05]  /*2810*/  @!P0 BRA `(.L_x_47) ;  /* 0x0000005000b48947 */ /* 0x002fea0003800000 */
.L_x_130:
[----:B------:R-:W-:Y:S01]  /*2820*/  ULEA UR5, UR6, UR37, 0x3 ;  /* 0x0000002506057291 */ /* 0x000fe2000f8e18ff */
[----:B------:R-:W-:Y:S01]  /*2830*/  PRMT R4, RZ, 0x654, R4 ;  /* 0x00000654ff047816 */ /* 0x000fe20000000004 */
[----:B-1----:R-:W-:Y:S01]  /*2840*/  @!P2 IMAD.MOV.U32 R5, RZ, RZ, 0x10 ;  /* 0x00000010ff05a424 */ /* 0x002fe200078e00ff */
[----:B------:R-:W-:Y:S01]  /*2850*/  SHF.L.U32 R7, R12, 0x1f, RZ ;  /* 0x0000001f0c077819 */ /* 0x000fe200000006ff */
[----:B------:R-:W-:Y:S01]  /*2860*/  UIADD3 UR4, UPT, UPT, UR5, 0x60, URZ ;  /* 0x0000006005047890 */ /* 0x000fe2000fffe0ff */
[----:B------:R1:W-:Y:S05]  /*2870*/  SYNCS.ARRIVE.TRANS64.RED.A1T0 RZ, [R4+URZ], RZ ;  /* 0x000000ff04ff79a7 */ /* 0x0003ea00081004ff */
[----:B------:R-:W-:Y:S01]  /*2880*/  IMAD.U32 R13, RZ, RZ, UR4 ;  /* 0x00000004ff0d7e24 */ /* 0x000fe2000f8e00ff */
[----:B------:R-:W2:Y:S04]  /*2890*/  SYNCS.PHASECHK.TRANS64.TRYWAIT P0, [UR5+0x70], R7 ;  /* 0x00007007ff0075a7 */ /* 0x000ea80008001105 */
[----:B------:R-:W-:Y:S01]  /*28a0*/  PRMT R13, R10, 0x654, R13 ;  /* 0x000006540a0d7816 */ /* 0x000fe2000000000d */
[----:B-12---:R-:W-:Y:S06]  /*28b0*/  @!P0 BRA `(.L_x_48) ;  /* 0x0000005000a08947 */ /* 0x006fec0003800000 */
.L_x_132:
[----:B------:R-:W-:Y:S01]  /*28c0*/  ULEA UR4, UR6, UR37, 0x4 ;  /* 0x0000002506047291 */ /* 0x000fe2000f8e20ff */
[----:B------:R-:W-:Y:S01]  /*28d0*/  SEL R2, R13, R2, !P2 ;  /* 0x000000020d027207 */ /* 0x000fe20005000000 */
[----:B------:R-:W-:Y:S01]  /*28e0*/  UIADD3 UR5, UPT, UPT, UR5, 0x60, URZ ;  /* 0x0000006005057890 */ /* 0x000fe2000fffe0ff */
[----:B-1----:R-:W-:Y:S01]  /*28f0*/  LEA R0, R11, UR37, 0x3 ;  /* 0x000000250b007c11 */ /* 0x002fe2000f8e18ff */
[----:B------:R-:W-:Y:S01]  /*2900*/  UIADD3 UR4, UPT, UPT, UR4, 0xf0, URZ ;  /* 0x000000f004047890 */ /* 0x000fe2000fffe0ff */
[----:B------:R1:W-:Y:S01]  /*2910*/  @!P2 SYNCS.ARRIVE.TRANS64.RED RZ, [R2+URZ], R5 ;  /* 0x0000000502ffa9a7 */ /* 0x0003e200080004ff */
[----:B------:R-:W-:Y:S01]  /*2920*/  UIADD3 UR6, UPT, UPT, UR6, 0x1, URZ ;  /* 0x0000000106067890 */ /* 0x000fe2000fffe0ff */
[----:B------:R-:W-:-:S03]  /*2930*/  VIADD R3, R3, 0x1 ;  /* 0x0000000103037836 */ /* 0x000fc60000000000 */
[----:B------:R-:W-:Y:S02]  /*2940*/  UISETP.NE.AND UP0, UPT, UR6, 0x2, UPT ;  /* 0x000000020600788c */ /* 0x000fe4000bf05270 */
[----:B------:R-:W-:Y:S01]  /*2950*/  ISETP.NE.AND P0, PT, R3, 0x2, PT ;  /* 0x000000020300780c */ /* 0x000fe20003f05270 */
[----:B------:R-:W-:Y:S06]  /*2960*/  UGETNEXTWORKID.BROADCAST [UR4], [UR5] ;  /* 0x00000000040073ca */ /* 0x000fec0008000100 */
[----:B------:R-:W-:Y:S02]  /*2970*/  USEL UR4, URZ, 0x1, UP0 ;  /* 0x00000001ff047887 */ /* 0x000fe40008000000 */
[----:B------:R-:W-:-:S04]  /*2980*/  USEL UR6, UR6, URZ, UP0 ;  /* 0x000000ff06067287 */ /* 0x000fc80008000000 */
[----:B------:R-:W-:Y:S02]  /*2990*/  LOP3.LUT R12, R12, UR4, RZ, 0x3c, !PT ;  /* 0x000000040c0c7c12 */ /* 0x000fe4000f8e3cff */
[----:B-1----:R-:W-:-:S04]  /*29a0*/  SHF.L.U32 R5, R9, 0x1f, RZ ;  /* 0x0000001f09057819 */ /* 0x002fc800000006ff */
[----:B------:R-:W1:Y:S02]  /*29b0*/  SYNCS.PHASECHK.TRANS64.TRYWAIT P1, [R0+URZ+0x60], R5 ;  /* 0x00006005000075a7 */ /* 0x000e6400080211ff */
[----:B-1----:R-:W-:Y:S05]  /*29c0*/  @!P1 BRA `(.L_x_49) ;  /* 0x0000005000749947 */ /* 0x002fea0003800000 */
.L_x_133:
[----:B------:R-:W-:Y:S01]  /*29d0*/  LEA R4, R11, UR37, 0x4 ;  /* 0x000000250b047c11 */ /* 0x000fe2000f8e20ff */
[----:B-1----:R-:W-:Y:S01]  /*29e0*/  VIADD R0, R0, 0x70 ;  /* 0x0000007000007836 */ /* 0x002fe20000000000 */
[----:B------:R-:W-:Y:S01]  /*29f0*/  SEL R3, R3, RZ, P0 ;  /* 0x000000ff03037207 */ /* 0x000fe20000000000 */
[----:B------:R-:W-:-:S03]  /*2a00*/  VIADD R11, R11, 0x1 ;  /* 0x000000010b0b7836 */ /* 0x000fc60000000000 */
[----:B------:R-:W1:Y:S01]  /*2a10*/  LDS.128 R4, [R4+0xf0] ;  /* 0x0000f00004047984 */ /* 0x000e620000000c00 */
[----:B------:R-:W-:Y:S02]  /*2a20*/  PRMT R0, RZ, 0x654, R0 ;  /* 0x00000654ff007816 */ /* 0x000fe40000000000 */
[C---:B------:R-:W-:Y:S01]  /*2a30*/  ISETP.NE.AND P1, PT, R11.reuse, 0x2, PT ;  /* 0x000000020b00780c */ /* 0x040fe20003f25270 */
[----:B------:R-:W-:Y:S01]  /*2a40*/  @!PT LDS RZ, [RZ] ;  /* 0x00000000fffff984 */ /* 0x000fe20000000800 */
[----:B------:R-:W-:Y:S01]  /*2a50*/  @!PT LDS RZ, [RZ] ;  /* 0x00000000fffff984 */ /* 0x000fe20000000800 */
[----:B------:R-:W-:Y:S01]  /*2a60*/  @!PT LDS RZ, [RZ] ;  /* 0x00000000fffff984 */ /* 0x000fe20000000800 */
[----:B------:R-:W-:Y:S01]  /*2a70*/  @!PT LDS RZ, [RZ] ;  /* 0x00000000fffff984 */ /* 0x000fe20000000800 */
[----:B------:R2:W-:Y:S06]  /*2a80*/  MEMBAR.ALL.CTA ;  /* 0x0000000000007992 */ /* 0x0005ec0000008000 */
[----:B--2---:R-:W2:Y:S01]  /*2a90*/  FENCE.VIEW.ASYNC.S ;  /* 0x00000000000073c6 */ /* 0x004ea20000000000 */
[----:B------:R-:W-:Y:S01]  /*2aa0*/  SEL R11, R11, RZ, P1 ;  /* 0x000000ff0b0b7207 */ /* 0x000fe20000800000 */
[----:B--2---:R2:W-:Y:S01]  /*2ab0*/  SYNCS.ARRIVE.TRANS64.RED.A1T0 RZ, [R0+URZ], RZ ;  /* 0x000000ff00ff79a7 */ /* 0x0045e200081004ff */
[----:B-1----:R-:W-:-:S02]  /*2ac0*/  LOP3.LUT P3, RZ, R6, 0x1, RZ, 0xc0, !PT ;  /* 0x0000000106ff7812 */ /* 0x002fc4000786c0ff */
[----:B------:R-:W-:-:S04]  /*2ad0*/  SEL R5, RZ, 0x1, P0 ;  /* 0x00000001ff057807 */ /* 0x000fc80000000000 */
[----:B------:R-:W-:Y:S02]  /*2ae0*/  LOP3.LUT R8, R8, R5, RZ, 0x3c, !PT ;  /* 0x0000000508087212 */ /* 0x000fe400078e3cff */
[----:B--2---:R-:W-:-:S04]  /*2af0*/  SEL R0, RZ, 0x1, P1 ;  /* 0x00000001ff007807 */ /* 0x004fc80000800000 */
[----:B------:R-:W-:Y:S01]  /*2b00*/  LOP3.LUT R9, R9, R0, RZ, 0x3c, !PT ;  /* 0x0000000009097212 */ /* 0x000fe200078e3cff */
[----:B------:R-:W-:Y:S06]  /*2b10*/  @P3 BRA `(.L_x_50) ;  /* 0xfffffffc002c3947 */ /* 0x000fec000383ffff */
[----:B------:R-:W-:Y:S01]  /*2b20*/  ULEA UR5, UR6, UR37, 0x3 ;  /* 0x0000002506057291 */ /* 0x000fe2000f8e18ff */
[----:B------:R-:W-:-:S08]  /*2b30*/  SHF.L.U32 R3, R12, 0x1f, RZ ;  /* 0x0000001f0c037819 */ /* 0x000fd000000006ff */
[----:B------:R-:W1:Y:S02]  /*2b40*/  SYNCS.PHASECHK.TRANS64 P0, [UR5+0x70], R3 ;  /* 0x00007003ff0075a7 */ /* 0x000e640008001005 */
[----:B-1----:R-:W-:Y:S05]  /*2b50*/  @P0 BRA `(.L_x_51) ;  /* 0x0000000000080947 */ /* 0x002fea0003800000 */
[----:B------:R-:W1:Y:S02]  /*2b60*/  SYNCS.PHASECHK.TRANS64.TRYWAIT P0, [UR5+0x70], R3 ;  /* 0x00007003ff0075a7 */ /* 0x000e640008001105 */
[----:B-1----:R-:W-:Y:S05]  /*2b70*/  @!P0 BRA `(.L_x_52) ;  /* 0x00000050001c8947 */ /* 0x002fea0003800000 */
.L_x_51:
[----:B------:R-:W-:-:S04]  /*2b80*/  UIADD3 UR4, UPT, UPT, UR6, 0x1, URZ ;  /* 0x0000000106047890 */ /* 0x000fc8000fffe0ff */
[----:B------:R-:W-:-:S04]  /*2b90*/  UISETP.NE.AND UP0, UPT, UR4, 0x2, UPT ;  /* 0x000000020400788c */ /* 0x000fc8000bf05270 */
[----:B------:R-:W-:Y:S02]  /*2ba0*/  USEL UR7, URZ, 0x1, UP0 ;  /* 0x00000001ff077887 */ /* 0x000fe40008000000 */
[----:B------:R-:W-:-:S04]  /*2bb0*/  USEL UR4, UR4, URZ, UP0 ;  /* 0x000000ff04047287 */ /* 0x000fc80008000000 */
[----:B------:R-:W-:Y:S01]  /*2bc0*/  ULEA UR4, UR4, UR37, 0x3 ;  /* 0x0000002504047291 */ /* 0x000fe2000f8e18ff */
[----:B-1----:R-:W-:-:S04]  /*2bd0*/  LOP3.LUT R3, R12, UR7, RZ, 0x3c, !PT ;  /* 0x000000070c037c12 */ /* 0x002fc8000f8e3cff */
[----:B------:R-:W-:-:S04]  /*2be0*/  SHF.L.U32 R0, R3, 0x1f, RZ ;  /* 0x0000001f03007819 */ /* 0x000fc800000006ff */
[----:B------:R-:W1:Y:S02]  /*2bf0*/  SYNCS.PHASECHK.TRANS64 P0, [UR4+0x70], R0 ;  /* 0x00007000ff0075a7 */ /* 0x000e640008001004 */
[----:B-1----:R-:W-:Y:S05]  /*2c00*/  @P0 EXIT ;  /* 0x000000000000094d */ /* 0x002fea0003800000 */
[----:B------:R-:W-:Y:S02]  /*2c10*/  SHF.L.U32 R3, R3, 0x1f, RZ ;  /* 0x0000001f03037819 */ /* 0x000fe400000006ff */
[----:B------:R-:W-:-:S07]  /*2c20*/  MOV R0, UR4 ;  /* 0x0000000400007c02 */ /* 0x000fce0008000f00 */
.L_x_53:
[----:B-1----:R1:W2:Y:S02]  /*2c30*/  SYNCS.PHASECHK.TRANS64.TRYWAIT P0, [R0+URZ+0x70], R3 ;  /* 0x00007003000075a7 */ /* 0x0022a400080011ff */
[----:B--2---:R-:W-:Y:S05]  /*2c40*/  @!P0 NANOSLEEP.SYNCS 0x989680 ;  /* 0x009896800000895d */ /* 0x004fea0003900000 */
[----:B------:R-:W2:Y:S02]  /*2c50*/  @!P0 SYNCS.PHASECHK.TRANS64 P0, [R0+URZ+0x70], R3 ;  /* 0x00007003000085a7 */ /* 0x000ea400080010ff */
[----:B--2---:R-:W-:Y:S05]  /*2c60*/  @P0 EXIT ;  /* 0x000000000000094d */ /* 0x004fea0003800000 */
[----:B------:R-:W-:Y:S05]  /*2c70*/  BRA `(.L_x_53) ;  /* 0xfffffffc00ec7947 */ /* 0x000fea000383ffff */
.L_x_46:
[----:B------:R-:W-:Y:S05]  /*2c80*/  BRA.U UP4, `(.L_x_54) ;  /* 0x0000001104a07547 */ /* 0x000fea000b800000 */
[----:B------:R-:W-:Y:S01]  /*2c90*/  UMOV UR6, 0x40 ;  /* 0x0000004000067882 */ /* 0x000fe20000000000 */
[----:B------:R-:W-:Y:S01]  /*2ca0*/  NOP ;  /* 0x0000000000007918 */ /* 0x000fe20000000000 */
[----:B------:R-:W-:Y:S01]  /*2cb0*/  ULEA UR6, UR37, UR6, 0x18 ;  /* 0x0000000625067291 */ /* 0x000fe2000f8ec0ff */
[----:B------:R-:W-:Y:S02]  /*2cc0*/  UMOV UR7, 0x400 ;  /* 0x0000040000077882 */ /* 0x000fe40000000000 */
[----:B------:R-:W-:-:S06]  /*2cd0*/  ULEA UR37, UR37, UR7, 0x18 ;  /* 0x0000000725257291 */ /* 0x000fcc000f8ec0ff */
[----:B------:R-:W1:Y:S02]  /*2ce0*/  LDS.U8 R2, [UR6+0x1c] ;  /* 0x00001c06ff027984 */ /* 0x000e640008000000 */
[----:B-1----:R-:W-:-:S13]  /*2cf0*/  ISETP.NE.AND P0, PT, R2, RZ, PT ;  /* 0x000000ff0200720c */ /* 0x002fda0003f05270 */
[----:B------:R-:W-:Y:S05]  /*2d00*/  @P0 BRA `(.L_x_55) ;  /* 0x0000000400080947 */ /* 0x000fea0003800000 */
[----:B------:R-:W-:Y:S02]  /*2d10*/  UISETP.NE.U32.AND UP0, UPT, UR5, 0x1, UPT ;  /* 0x000000010500788c */ /* 0x000fe4000bf05070 */
[----:B------:R-:W-:-:S07]  /*2d20*/  UIADD3 UR8, UPT, UPT, UR6, 0x8, URZ ;  /* 0x0000000806087890 */ /* 0x000fce000fffe0ff */
[----:B------:R-:W-:Y:S05]  /*2d30*/  BRA.U !UP0, `(.L_x_56) ;  /* 0x00000001089c7547 */ /* 0x000fea000b800000 */
[----:B------:R-:W-:Y:S01]  /*2d40*/  ELECT P0, URZ, PT ;  /* 0x0000000000ff782f */ /* 0x000fe20003800000 */
[----:B------:R-:W-:-:S12]  /*2d50*/  BSSY B0, `(.L_x_56) ;  /* 0x0000025000007945 */ /* 0x000fd80003800000 */
[----:B------:R-:W-:Y:S05]  /*2d60*/  @!P0 BRA `(.L_x_57) ;  /* 0x00000000008c8947 */ /* 0x000fea0003800000 */
[----:B------:R-:W-:-:S05]  /*2d70*/  UMOV UR7, 0x10 ;  /* 0x0000001000077882 */ /* 0x000fca0000000000 */
[----:B------:R-:W-:Y:S04]  /*2d80*/  DEPBAR.LE SB1, 0x36 ;  /* 0x00009d800000791a */ /* 0x000fe80000000000 */
[----:B------:R-:W1:Y:S02]  /*2d90*/  UTCATOMSWS.2CTA.FIND_AND_SET.ALIGN UP1, UR7, UR7 ;  /* 0x00000007000775e3 */ /* 0x000e640008220800 */
[----:B-1----:R-:W-:Y:S01]  /*2da0*/  MOV R11, UR7 ;  /* 0x00000007000b7c02 */ /* 0x002fe20008000f00 */
[----:B------:R-:W-:Y:S06]  /*2db0*/  BRA.U UP1, `(.L_x_58) ;  /* 0x0000000101187547 */ /* 0x000fec000b800000 */
.L_x_59:
[----:B------:R-:W-:Y:S05]  /*2dc0*/  NANOSLEEP 0x64 ;  /* 0x000000640000795d */ /* 0x000fea0003800000 */
[----:B------:R-:W-:-:S05]  /*2dd0*/  UMOV UR7, 0x10 ;  /* 0x0000001000077882 */ /* 0x000fca0000000000 */
[----:B------:R-:W-:Y:S04]  /*2de0*/  DEPBAR.LE SB1, 0x36 ;  /* 0x00009d800000791a */ /* 0x000fe80000000000 */
[----:B------:R-:W1:Y:S02]  /*2df0*/  UTCATOMSWS.2CTA.FIND_AND_SET.ALIGN UP1, UR7, UR7 ;  /* 0x00000007000775e3 */ /* 0x000e640008220800 */
[----:B-1----:R-:W-:Y:S01]  /*2e00*/  MOV R11, UR7 ;  /* 0x00000007000b7c02 */ /* 0x002fe20008000f00 */
[----:B------:R-:W-:Y:S05]  /*2e10*/  BRA.U !UP1, `(.L_x_59) ;  /* 0xfffffffd09e87547 */ /* 0x000fea000b83ffff */
.L_x_58:
[----:B------:R-:W1:Y:S01]  /*2e20*/  LDS R5, [UR6+0x10] ;  /* 0x00001006ff057984 */ /* 0x000e620008000800 */
[----:B------:R-:W-:Y:S01]  /*2e30*/  IMAD.U32 R3, RZ, RZ, UR37 ;  /* 0x00000025ff037e24 */ /* 0x000fe2000f8e00ff */
[----:B------:R-:W-:-:S03]  /*2e40*/  MOV R2, UR4 ;  /* 0x0000000400027c02 */ /* 0x000fc60008000f00 */
[----:B------:R-:W-:Y:S01]  /*2e50*/  VIADD R3, R3, 0x110 ;  /* 0x0000011003037836 */ /* 0x000fe20000000000 */
[----:B-1----:R-:W-:-:S04]  /*2e60*/  SHF.L.U32 R5, R5, 0x1f, RZ ;  /* 0x0000001f05057819 */ /* 0x002fc800000006ff */
[----:B------:R-:W1:Y:S02]  /*2e70*/  SYNCS.PHASECHK.TRANS64.TRYWAIT P0, [UR6+0x8], R5 ;  /* 0x00000805ff0075a7 */ /* 0x000e640008001106 */
[----:B-1----:R-:W-:Y:S05]  /*2e80*/  @P0 BRA `(.L_x_60) ;  /* 0x0000000000080947 */ /* 0x002fea0003800000 */
[----:B------:R-:W1:Y:S02]  /*2e90*/  SYNCS.PHASECHK.TRANS64.TRYWAIT P0, [UR6+0x8], R5 ;  /* 0x00000805ff0075a7 */ /* 0x000e640008001106 */
[----:B-1----:R-:W-:Y:S05]  /*2ea0*/  @!P0 BRA `(.L_x_61) ;  /* 0x0000004c00688947 */ /* 0x002fea0003800000 */
.L_x_60:
[----:B-1----:R-:W-:Y:S01]  /*2eb0*/  HFMA2 R4, -RZ, RZ, 0, 5.9604644775390625e-08 ;  /* 0x00000001ff047431 */ /* 0x002fe200000001ff */
[----:B------:R-:W-:Y:S01]  /*2ec0*/  UPRMT UR7, UR4, 0x654, UR8 ;  /* 0x0000065404077896 */ /* 0x000fe20008000008 */
[----:B------:R-:W-:Y:S01]  /*2ed0*/  IMAD.MOV.U32 R6, RZ, RZ, 0xffff ;  /* 0x0000ffffff067424 */ /* 0x000fe200078e00ff */
[----:B------:R-:W-:Y:S01]  /*2ee0*/  PRMT R2, R2, 0x654, R3 ;  /* 0x0000065402027816 */ /* 0x000fe20000000003 */
[----:B------:R-:W-:Y:S02]  /*2ef0*/  IMAD.MOV.U32 R5, RZ, RZ, 0x4 ;  /* 0x00000004ff057424 */ /* 0x000fe400078e00ff */
[----:B------:R-:W-:Y:S01]  /*2f00*/  IMAD.SHL.U32 R9, R11, 0x20, RZ ;  /* 0x000000200b097824 */ /* 0x000fe200078e00ff */
[----:B------:R-:W-:Y:S02]  /*2f10*/  MOV R3, UR7 ;  /* 0x0000000700037c02 */ /* 0x000fe40008000f00 */
[-C--:B------:R-:W-:Y:S01]  /*2f20*/  SHF.L.U32 R7, R6, R11.reuse, RZ ;  /* 0x0000000b06077219 */ /* 0x080fe200000006ff */
[----:B------:R1:W-:Y:S01]  /*2f30*/  SYNCS.ARRIVE.TRANS64.RED RZ, [UR7], R5 ;  /* 0x00000005ffff79a7 */ /* 0x0003e20008000407 */
[----:B------:R-:W-:Y:S01]  /*2f40*/  SHF.L.U32 R6, R4, R11, RZ ;  /* 0x0000000b04067219 */ /* 0x000fe200000006ff */
[----:B------:R1:W-:Y:S04]  /*2f50*/  STS [UR37+0x110], R9 ;  /* 0x00011009ff007988 */ /* 0x0003e80008000825 */
[----:B------:R1:W-:Y:S04]  /*2f60*/  STAS [R2.64], R11 ;  /* 0x0000000b02007dbd */ /* 0x0003e8000c0008ff */
[----:B------:R1:W-:Y:S04]  /*2f70*/  ATOMS.OR RZ, [UR6+0x14], R7 ;  /* 0x00001407ffff798c */ /* 0x0003e8000b000006 */
[----:B------:R1:W-:Y:S04]  /*2f80*/  ATOMS.OR RZ, [UR6+0x18], R6 ;  /* 0x00001806ffff798c */ /* 0x0003e8000b000006 */
[----:B------:R1:W-:Y:S02]  /*2f90*/  ATOMS.XOR RZ, [UR6+0x10], R4 ;  /* 0x00001004ffff798c */ /* 0x0003e4000b800006 */
.L_x_57:
[----:B------:R-:W-:Y:S05]  /*2fa0*/  BSYNC B0 ;  /* 0x0000000000007941 */ /* 0x000fea0003800000 */
.L_x_56:
[----:B------:R-:W-:Y:S05]  /*2fb0*/  BRA.U UP0, `(.L_x_62) ;  /* 0x00000001006c7547 */ /* 0x000fea000b800000 */
[----:B------:R-:W-:-:S03]  /*2fc0*/  UMOV UR7, 0xffffffff ;  /* 0xffffffff00077882 */ /* 0x000fc60000000000 */
[----:B------:R-:W-:Y:S05]  /*2fd0*/  BRA.DIV UR7, `(.L_x_63) ;  /* 0x0000004e07347947 */ /* 0x000fea000b800000 */
[----:B------:R-:W-:-:S13]  /*2fe0*/  ELECT P6, URZ, PT ;  /* 0x0000000000ff782f */ /* 0x000fda00038c0000 */
.L_x_137:
[----:B------:R-:W-:Y:S05]  /*2ff0*/  @!P6 BRA `(.L_x_62) ;  /* 0x00000000005ce947 */ /* 0x000fea0003800000 */
[----:B-1----:R-:W1:Y:S02]  /*3000*/  LDS R3, [UR6+0x10] ;  /* 0x00001006ff037984 */ /* 0x002e640008000800 */
[----:B-1----:R-:W-:-:S04]  /*3010*/  SHF.L.U32 R3, R3, 0x1f, RZ ;  /* 0x0000001f03037819 */ /* 0x002fc800000006ff */
[----:B------:R-:W1:Y:S02]  /*3020*/  SYNCS.PHASECHK.TRANS64.TRYWAIT P0, [UR6+0x8], R3 ;  /* 0x00000803ff0075a7 */ /* 0x000e640008001106 */
[----:B-1----:R-:W-:Y:S05]  /*3030*/  @P0 BRA `(.L_x_64) ;  /* 0x0000000000080947 */ /* 0x002fea0003800000 */
[----:B------:R-:W1:Y:S02]  /*3040*/  SYNCS.PHASECHK.TRANS64.TRYWAIT P0, [UR6+0x8], R3 ;  /* 0x00000803ff0075a7 */ /* 0x000e640008001106 */
[----:B-1----:R-:W-:Y:S05]  /*3050*/  @!P0 BRA `(.L_x_65) ;  /* 0x0000004c00348947 */ /* 0x002fea0003800000 */
.L_x_64:
[----:B------:R-:W2:Y:S01]  /*3060*/  LDS R5, [UR37+0x110] ;  /* 0x00011025ff057984 */ /* 0x000ea20008000800 */
[----:B-1----:R-:W-:Y:S02]  /*3070*/  HFMA2 R2, -RZ, RZ, 0, 5.9604644775390625e-08 ;  /* 0x00000001ff027431 */ /* 0x002fe400000001ff */
[----:B------:R-:W-:Y:S01]  /*3080*/  IMAD.MOV.U32 R3, RZ, RZ, 0xffff ;  /* 0x0000ffffff037424 */ /* 0x000fe200078e00ff */
[----:B------:R-:W-:Y:S01]  /*3090*/  UPRMT UR7, UR4, 0x654, UR8 ;  /* 0x0000065404077896 */ /* 0x000fe20008000008 */
[----:B--2---:R-:W-:-:S03]  /*30a0*/  IMAD.SHL.U32 R4, R5, 0x20, RZ ;  /* 0x0000002005047824 */ /* 0x004fc600078e00ff */
[-C--:B------:R-:W-:Y:S02]  /*30b0*/  SHF.L.U32 R3, R3, R5.reuse, RZ ;  /* 0x0000000503037219 */ /* 0x080fe400000006ff */
[----:B------:R-:W-:Y:S01]  /*30c0*/  SHF.L.U32 R5, R2, R5, RZ ;  /* 0x0000000502057219 */ /* 0x000fe200000006ff */
[----:B------:R2:W-:Y:S04]  /*30d0*/  STS [UR37+0x110], R4 ;  /* 0x00011004ff007988 */ /* 0x0005e80008000825 */
[----:B------:R2:W-:Y:S04]  /*30e0*/  ATOMS.OR RZ, [UR6+0x14], R3 ;  /* 0x00001403ffff798c */ /* 0x0005e8000b000006 */
[----:B------:R2:W-:Y:S01]  /*30f0*/  ATOMS.OR RZ, [UR6+0x18], R5 ;  /* 0x00001805ffff798c */ /* 0x0005e2000b000006 */
[----:B------:R-:W-:Y:S03]  /*3100*/  SYNCS.ARRIVE.TRANS64.RED.A1T0 RZ, [UR7], RZ ;  /* 0x000000ffffff79a7 */ /* 0x000fe60008100407 */
[----:B------:R2:W-:Y:S01]  /*3110*/  ATOMS.XOR RZ, [UR6+0x10], R2 ;  /* 0x00001002ffff798c */ /* 0x0005e2000b800006 */
[----:B------:R-:W-:Y:S05]  /*3120*/  BRA `(.L_x_62) ;  /* 0x0000000000107947 */ /* 0x000fea0003800000 */
.L_x_55:
[----:B------:R-:W-:-:S05]  /*3130*/  MOV R2, 0xffffffff ;  /* 0xffffffff00027802 */ /* 0x000fca0000000f00 */
[----:B------:R1:W-:Y:S02]  /*3140*/  STS [UR37+0x110], R2 ;  /* 0x00011002ff007988 */ /* 0x0003e40008000825 */
[----:B-1----:R-:W-:Y:S02]  /*3150*/  MOV R2, 0x3170 ;  /* 0x0000317000027802 */ /* 0x002fe40000000f00 */
[----:B-----5:R-:W-:Y:S05]  /*3160*/  CALL.REL.NOINC `($__internal_1_$__cuda_sm10x_tcgen05_guardrail_trap_phase_invalid_during_alloc) ;  /* 0x00000050007c7944 */ /* 0x020fea0003c00000 */
.L_x_62:
[----:B------:R-:W-:Y:S05]  /*3170*/  WARPSYNC.ALL ;  /* 0x0000000000007948 */ /* 0x000fea0003800000 */
[----:B------:R-:W3:Y:S01]  /*3180*/  S2UR UR8, SR_CgaCtaId ;  /* 0x00000000000879c3 */ /* 0x000ee20000008800 */
[----:B------:R-:W-:Y:S01]  /*3190*/  UMOV UR6, 0x400 ;  /* 0x0000040000067882 */ /* 0x000fe20000000000 */
[----:B------:R-:W-:-:S06]  /*31a0*/  NOP ;  /* 0x0000000000007918 */ /* 0x000fcc0000000000 */
[----:B------:R-:W-:Y:S06]  /*31b0*/  BAR.ARV 0x6, 0xa0 ;  /* 0x0182800000007b1d */ /* 0x000fec0000002000 */
[----:B------:R-:W-:Y:S01]  /*31c0*/  LOP3.LUT R0, R0, 0xffff, RZ, 0xc0, !PT ;  /* 0x0000ffff00007812 */ /* 0x000fe200078ec0ff */
[----:B-1----:R-:W-:Y:S01]  /*31d0*/  IMAD.MOV.U32 R9, RZ, RZ, 0x1 ;  /* 0x00000001ff097424 */ /* 0x002fe200078e00ff */
[----:B------:R-:W-:Y:S01]  /*31e0*/  LOP3.LUT R8, R8, 0xffff, RZ, 0xc0, !PT ;  /* 0x0000ffff08087812 */ /* 0x000fe200078ec0ff */
[----:B------:R-:W-:Y:S01]  /*31f0*/  UMOV UR22, URZ ;  /* 0x000000ff00167c82 */ /* 0x000fe20008000000 */
[----:B------:R-:W-:Y:S01]  /*3200*/  R2UR UR12, R0 ;  /* 0x00000000000c72ca */ /* 0x000fe200000e0000 */
[----:B------:R-:W-:Y:S01]  /*3210*/  UMOV UR21, URZ ;  /* 0x000000ff00157c82 */ /* 0x000fe20008000000 */
[----:B------:R-:W-:Y:S01]  /*3220*/  R2UR UR13, R8 ;  /* 0x00000000080d72ca */ /* 0x000fe200000e0000 */
[----:B------:R-:W-:Y:S01]  /*3230*/  IMAD.MOV.U32 R8, RZ, RZ, RZ ;  /* 0x000000ffff087224 */ /* 0x000fe200078e00ff */
[----:B------:R-:W-:Y:S01]  /*3240*/  UMOV UR20, URZ ;  /* 0x000000ff00147c82 */ /* 0x000fe20008000000 */
[----:B------:R-:W-:-:S02]  /*3250*/  UISETP.NE.AND UP2, UPT, UR5, URZ, UPT ;  /* 0x000000ff0500728c */ /* 0x000fc4000bf45270 */
[----:B---3--:R-:W-:Y:S01]  /*3260*/  ULEA UR8, UR8, UR6, 0x18 ;  /* 0x0000000608087291 */ /* 0x008fe2000f8ec0ff */
[----:B------:R-:W1:Y:S03]  /*3270*/  LDCU UR6, c[0x0][0x38c] ;  /* 0x00007180ff0677ac */ /* 0x000e660008000800 */
[----:B------:R-:W-:Y:S02]  /*3280*/  UIADD3 UR14, UPT, UPT, UR8, 0x4300, URZ ;  /* 0x00004300080e7890 */ /* 0x000fe4000fffe0ff */
[----:B------:R-:W-:-:S03]  /*3290*/  UIADD3 UR15, UPT, UPT, UR8, 0x7300, URZ ;  /* 0x00007300080f7890 */ /* 0x000fc6000fffe0ff */
[----:B--2---:R-:W2:Y:S01]  /*32a0*/  LDS R2, [UR8+0x110] ;  /* 0x00011008ff027984 */ /* 0x004ea20008000800 */
[----:B------:R-:W-:Y:S02]  /*32b0*/  USHF.R.U32.HI UR14, URZ, 0x4, UR14 ;  /* 0x00000004ff0e7899 */ /* 0x000fe4000801160e */
[----:B------:R-:W-:Y:S02]  /*32c0*/  USHF.R.U32.HI UR15, URZ, 0x4, UR15 ;  /* 0x00000004ff0f7899 */ /* 0x000fe4000801160f */
[----:B------:R-:W-:Y:S02]  /*32d0*/  ULOP3.LUT UR14, UR14, 0x3fff, URZ, 0xc0, !UPT ;  /* 0x00003fff0e0e7892 */ /* 0x000fe4000f8ec0ff */
[----:B------:R-:W-:Y:S02]  /*32e0*/  ULOP3.LUT UR15, UR15, 0x3fff, URZ, 0xc0, !UPT ;  /* 0x00003fff0f0f7892 */ /* 0x000fe4000f8ec0ff */
[----:B------:R-:W-:Y:S02]  /*32f0*/  ULOP3.LUT UR14, UR14, 0x10000, URZ, 0xfc, !UPT ;  /* 0x000100000e0e7892 */ /* 0x000fe4000f8efcff */
[----:B-1----:R-:W-:-:S02]  /*3300*/  UIADD3 UR6, UPT, UPT, UR6, 0x3f, URZ ;  /* 0x0000003f06067890 */ /* 0x002fc4000fffe0ff */
[----:B------:R-:W-:Y:S02]  /*3310*/  ULOP3.LUT UR15, UR15, 0x10000, URZ, 0xfc, !UPT ;  /* 0x000100000f0f7892 */ /* 0x000fe4000f8efcff */
[----:B------:R-:W-:Y:S01]  /*3320*/  USHF.R.S32.HI UR7, URZ, 0x1f, UR6 ;  /* 0x0000001fff077899 */ /* 0x000fe20008011406 */
[----:B------:R-:W-:Y:S01]  /*3330*/  UMOV UR28, 0x0 ;  /* 0x00000000001c7882 */ /* 0x000fe20000000000 */
[----:B------:R-:W-:Y:S02]  /*3340*/  UMOV UR29, 0x82004a0 ;  /* 0x082004a0001d7882 */ /* 0x000fe40000000000 */
[----:B------:R-:W-:Y:S01]  /*3350*/  ULEA.HI UR7, UR7, UR6, URZ, 0x6 ;  /* 0x0000000607077291 */ /* 0x000fe2000f8f30ff */
[----:B------:R-:W-:Y:S01]  /*3360*/  UMOV UR26, 0x0 ;  /* 0x00000000001a7882 */ /* 0x000fe20000000000 */
[----:B------:R-:W-:Y:S02]  /*3370*/  UMOV UR27, 0x82004a0 ;  /* 0x082004a0001b7882 */ /* 0x000fe40000000000 */
[----:B------:R-:W-:-:S04]  /*3380*/  USHF.R.S32.HI UR7, URZ, 0x6, UR7 ;  /* 0x00000006ff077899 */ /* 0x000fc80008011407 */
[----:B------:R-:W-:-:S04]  /*3390*/  UISETP.LT.AND UP0, UPT, UR7, 0x1, UPT ;  /* 0x000000010700788c */ /* 0x000fc8000bf01270 */
[----:B------:R-:W-:Y:S01]  /*33a0*/  USEL UR23, UR7, 0x1, !UP0 ;  /* 0x0000000107177887 */ /* 0x000fe2000c000000 */
[----:B--2---:R-:W-:Y:S02]  /*33b0*/  R2UR UR24, R2 ;  /* 0x00000000021872ca */ /* 0x004fe400000e0000 */
[----:B------:R-:W-:-:S13]  /*33c0*/  CS2R R2, SRZ ;  /* 0x0000000000027805 */ /* 0x000fda000001ff00 */
.L_x_73:
[C---:B------:R-:W-:Y:S02]  /*33d0*/  LEA R0, R8.reuse, UR8, 0x3 ;  /* 0x0000000808007c11 */ /* 0x040fe4000f8e18ff */
[----:B------:R-:W-:Y:S02]  /*33e0*/  SHF.L.U32 R5, R3, 0x1f, RZ ;  /* 0x0000001f03057819 */ /* 0x000fe400000006ff */
[----:B------:R-:W-:Y:S02]  /*33f0*/  LEA R4, R8, UR8, 0x4 ;  /* 0x0000000808047c11 */ /* 0x000fe4000f8e20ff */
[----:B------:R-:W1:Y:S02]  /*3400*/  SYNCS.PHASECHK.TRANS64.TRYWAIT P0, [R0+URZ+0x60], R5 ;  /* 0x00006005000075a7 */ /* 0x000e6400080011ff */
[----:B-1-34-:R-:W-:Y:S05]  /*3410*/  @!P0 BRA `(.L_x_66) ;  /* 0x00000048005c8947 */ /* 0x01afea0003800000 */
.L_x_138:
[----:B-1----:R-:W1:Y:S01]  /*3420*/  LDS.128 R4, [R4+0xf0] ;  /* 0x0000f00004047984 */ /* 0x002e620000000c00 */
[----:B------:R-:W-:Y:S02]  /*3430*/  VIADD R0, R0, 0x70 ;  /* 0x0000007000007836 */ /* 0x000fe40000000000 */
[----:B------:R-:W-:Y:S01]  /*3440*/  VIADD R8, R8, 0x1 ;  /* 0x0000000108087836 */ /* 0x000fe20000000000 */
[----:B------:R-:W-:Y:S01]  /*3450*/  @!PT LDS RZ, [RZ] ;  /* 0x00000000fffff984 */ /* 0x000fe20000000800 */
[----:B------:R-:W-:Y:S01]  /*3460*/  @!PT LDS RZ, [RZ] ;  /* 0x00000000fffff984 */ /* 0x000fe20000000800 */
[----:B------:R-:W-:Y:S01]  /*3470*/  @!PT LDS RZ, [RZ] ;  /* 0x00000000fffff984 */ /* 0x000fe20000000800 */
[----:B------:R-:W-:Y:S01]  /*3480*/  @!PT LDS RZ, [RZ] ;  /* 0x00000000fffff984 */ /* 0x000fe20000000800 */
[----:B------:R2:W-:Y:S06]  /*3490*/  MEMBAR.ALL.CTA ;  /* 0x0000000000007992 */ /* 0x0005ec0000008000 */
[----:B--2---:R-:W2:Y:S01]  /*34a0*/  FENCE.VIEW.ASYNC.S ;  /* 0x00000000000073c6 */ /* 0x004ea20000000000 */
[----:B------:R-:W-:-:S04]  /*34b0*/  PRMT R0, RZ, 0x654, R0 ;  /* 0x00000654ff007816 */ /* 0x000fc80000000000 */
[----:B--2---:R2:W-:Y:S01]  /*34c0*/  SYNCS.ARRIVE.TRANS64.RED.A1T0 RZ, [R0+URZ], RZ ;  /* 0x000000ff00ff79a7 */ /* 0x0045e200081004ff */
[----:B-1----:R-:W-:Y:S01]  /*34d0*/  LOP3.LUT P1, RZ, R6, 0x1, RZ, 0xc0, !PT ;  /* 0x0000000106ff7812 */ /* 0x002fe2000782c0ff */
[----:B--2---:R-:W-:-:S12]  /*34e0*/  BRA.U UP2, `(.L_x_67) ;  /* 0x0000000102e07547 */ /* 0x004fd8000b800000 */
[----:B------:R-:W1:Y:S01]  /*34f0*/  LDCU UR6, c[0x0][0x38c] ;  /* 0x00007180ff0677ac */ /* 0x000e620008000800 */
[----:B------:R-:W-:Y:S02]  /*3500*/  PLOP3.LUT P2, PT, PT, PT, PT, 0x80, 0x8 ;  /* 0x000000000008781c */ /* 0x000fe40003f4f070 */
[----:B------:R-:W-:Y:S01]  /*3510*/  SHF.L.U32 R5, R9, 0x1f, RZ ;  /* 0x0000001f09057819 */ /* 0x000fe200000006ff */
[----:B------:R-:W-:Y:S02]  /*3520*/  ULEA UR10, UR22, UR8, 0x3 ;  /* 0x00000008160a7291 */ /* 0x000fe4000f8e18ff */
[----:B------:R-:W-:Y:S02]  /*3530*/  ULEA UR11, UR22, UR24, 0x6 ;  /* 0x00000018160b7291 */ /* 0x000fe4000f8e30ff */
[----:B-1----:R-:W-:-:S06]  /*3540*/  UISETP.GE.AND UP0, UPT, UR6, 0x1, UPT ;  /* 0x000000010600788c */ /* 0x002fcc000bf06270 */
[----:B------:R-:W-:-:S05]  /*3550*/  PLOP3.LUT P0, PT, PT, PT, UP0, 0x80, 0x8 ;  /* 0x000000000008781c */ /* 0x000fca0003f0f008 */
[----:B------:R-:W-:-:S08]  /*3560*/  @UP0 ULEA UR6, UR21, UR8, 0x3 ;  /* 0x0000000815060291 */ /* 0x000fd0000f8e18ff */
[----:B------:R-:W-:-:S04]  /*3570*/  @P0 SHF.L.U32 R0, R2, 0x1f, RZ ;  /* 0x0000001f02000819 */ /* 0x000fc800000006ff */
[----:B------:R1:W2:Y:S01]  /*3580*/  @P0 SYNCS.PHASECHK.TRANS64.TRYWAIT P2, [UR6], R0 ;  /* 0x00000000ff0005a7 */ /* 0x0002a20008041106 */
[----:B------:R-:W3:Y:S02]  /*3590*/  SYNCS.PHASECHK.TRANS64.TRYWAIT P0, [UR10+0xa0], R5 ;  /* 0x0000a005ff0075a7 */ /* 0x000ee4000800110a */
[----:B-123--:R-:W-:Y:S05]  /*35a0*/  @!P0 BRA `(.L_x_68) ;  /* 0x00000048000c8947 */ /* 0x00efea0003800000 */
.L_x_140:
[----:B------:R-:W-:Y:S01]  /*35b0*/  UMOV UR19, UR20 ;  /* 0x0000001400137c82 */ /* 0x000fe20008000000 */
[----:B------:R-:W-:Y:S05]  /*35c0*/  BRA.U !UP0, `(.L_x_69) ;  /* 0x0000000108987547 */ /* 0x000fea000b800000 */
[----:B------:R-:W-:Y:S02]  /*35d0*/  UIADD3 UR19, UPT, UPT, UR23, UR20, URZ ;  /* 0x0000001417137290 */ /* 0x000fe4000fffe0ff */
[----:B------:R-:W-:Y:S01]  /*35e0*/  UPLOP3.LUT UP3, UPT, UPT, UPT, UPT, 0x40, 0x4 ;  /* 0x000000000004789c */ /* 0x000fe20003f6e870 */
[----:B------:R-:W-:Y:S01]  /*35f0*/  UMOV UR18, UR7 ;  /* 0x0000000700127c82 */ /* 0x000fe20008000000 */
[----:B------:R-:W-:-:S09]  /*3600*/  UMOV UR17, UR21 ;  /* 0x0000001500117c82 */ /* 0x000fd20008000000 */
.L_x_72:
[----:B--2---:R-:W-:Y:S01]  /*3610*/  ULEA UR9, UR17, UR8, 0x3 ;  /* 0x0000000811097291 */ /* 0x004fe2000f8e18ff */
[----:B---3--:R-:W-:Y:S11]  /*3620*/  @P2 BRA `(.L_x_70) ;  /* 0x00000000000c2947 */ /* 0x008ff60003800000 */
[----:B-1----:R-:W-:Y:S04]  /*3630*/  SHF.L.U32 R5, R2, 0x1f, RZ ;  /* 0x0000001f02057819 */ /* 0x002fe800000006ff */
[----:B------:R-:W1:Y:S02]  /*3640*/  SYNCS.PHASECHK.TRANS64.TRYWAIT P0, [UR9], R5 ;  /* 0x00000005ff0075a7 */ /* 0x000e640008001109 */
[----:B-1----:R-:W-:Y:S05]  /*3650*/  @!P0 BRA `(.L_x_71) ;  /* 0x0000004400f88947 */ /* 0x002fea0003800000 */
.L_x_70:
[----:B------:R-:W-:Y:S01]  /*3660*/  UISETP.NE.AND UP0, UPT, UR18, 0x1, UPT ;  /* 0x000000011200788c */ /* 0x000fe2000bf05270 */
[----:B------:R-:W-:Y:S01]  /*3670*/  PLOP3.LUT P2, PT, PT, PT, PT, 0x80, 0x8 ;  /* 0x000000000008781c */ /* 0x000fe20003f4f070 */
[----:B------:R-:W-:Y:S02]  /*3680*/  UIADD3 UR21, UPT, UPT, UR17, 0x1, URZ ;  /* 0x0000000111157890 */ /* 0x000fe4000fffe0ff */
[----:B------:R-:W-:Y:S02]  /*3690*/  ULEA UR30, UR17, UR15, 0x8 ;  /* 0x0000000f111e7291 */ /* 0x000fe4000f8e40ff */
[----:B------:R-:W-:Y:S01]  /*36a0*/  UISETP.NE.AND UP1, UPT, UR21, 0x3, UPT ;  /* 0x000000031500788c */ /* 0x000fe2000bf25270 */
[----:B------:R-:W-:Y:S01]  /*36b0*/  PLOP3.LUT P0, PT, PT, PT, UP0, 0x80, 0x8 ;  /* 0x000000000008781c */ /* 0x000fe20003f0f008 */
[----:B------:R-:W-:Y:S02]  /*36c0*/  ULEA UR32, UR17, UR14, 0x8 ;  /* 0x0000000e11207291 */ /* 0x000fe4000f8e40ff */
[----:B------:R-:W-:Y:S02]  /*36d0*/  USEL UR16, URZ, 0x1, UP1 ;  /* 0x00000001ff107887 */ /* 0x000fe40008800000 */
[----:B------:R-:W-:Y:S02]  /*36e0*/  USEL UR21, UR21, URZ, UP1 ;  /* 0x000000ff15157287 */ /* 0x000fe40008800000 */
[----:B------:R-:W-:Y:S02]  /*36f0*/  UIADD3 UR36, UPT, UPT, UR30, 0x2, URZ ;  /* 0x000000021e247890 */ /* 0x000fe4000fffe0ff */
[----:B------:R-:W-:Y:S01]  /*3700*/  @UP0 ULEA UR6, UR21, UR8, 0x3 ;  /* 0x0000000815060291 */ /* 0x000fe2000f8e18ff */
[----:B------:R-:W-:Y:S01]  /*3710*/  LOP3.LUT R2, R2, UR16, RZ, 0x3c, !PT ;  /* 0x0000001002027c12 */ /* 0x000fe2000f8e3cff */
[----:B------:R-:W-:Y:S02]  /*3720*/  UIADD3 UR34, UPT, UPT, UR32, 0x2, URZ ;  /* 0x0000000220227890 */ /* 0x000fe4000fffe0ff */
[----:B------:R-:W-:Y:S01]  /*3730*/  UIADD3 UR9, UPT, UPT, UR9, 0x18, URZ ;  /* 0x0000001809097890 */ /* 0x000fe2000fffe0ff */
[----:B-1----:R-:W-:Y:S01]  /*3740*/  @P0 SHF.L.U32 R0, R2, 0x1f, RZ ;  /* 0x0000001f02000819 */ /* 0x002fe200000006ff */
[----:B------:R-:W-:Y:S01]  /*3750*/  UMOV UR31, 0x80004020 ;  /* 0x80004020001f7882 */ /* 0x000fe20000000000 */
[----:B------:R-:W-:Y:S01]  /*3760*/  UMOV UR33, 0x80004020 ;  /* 0x8000402000217882 */ /* 0x000fe20000000000 */
[----:B------:R-:W-:Y:S01]  /*3770*/  UMOV UR37, 0x80004020 ;  /* 0x8000402000257882 */ /* 0x000fe20000000000 */
[----:B------:R2:W3:Y:S01]  /*3780*/  @P0 SYNCS.PHASECHK.TRANS64.TRYWAIT P2, [UR6], R0 ;  /* 0x00000000ff0005a7 */ /* 0x0004e20008041106 */
[----:B------:R-:W-:Y:S01]  /*3790*/  UIADD3 UR20, UPT, UPT, UR20, 0x1, URZ ;  /* 0x0000000114147890 */ /* 0x000fe2000fffe0ff */
[----:B------:R2:W-:Y:S01]  /*37a0*/  UTCIMMA.2CTA gdesc[UR32], gdesc[UR30], tmem[UR11], tmem[UR28], idesc[UR29], UP3 ;  /* 0x00ff1c1e200075ea */ /* 0x0005e20009a0010b */
[----:B------:R-:W-:Y:S02]  /*37b0*/  UIADD3 UR18, UPT, UPT, UR18, -0x1, URZ ;  /* 0xffffffff12127890 */ /* 0x000fe4000fffe0ff */
[----:B------:R-:W-:Y:S02]  /*37c0*/  UISETP.NE.AND UP0, UPT, UR20, UR19, UPT ;  /* 0x000000131400728c */ /* 0x000fe4000bf05270 */
[----:B------:R-:W-:Y:S01]  /*37d0*/  UPLOP3.LUT UP3, UPT, UPT, UPT, UPT, 0x80, 0x8 ;  /* 0x000000000008789c */ /* 0x000fe20003f6f070 */
[----:B------:R-:W-:Y:S01]  /*37e0*/  UMOV UR35, 0x80004020 ;  /* 0x8000402000237882 */ /* 0x000fe20000000000 */
[----:B------:R-:W-:Y:S01]  /*37f0*/  UMOV UR17, UR21 ;  /* 0x0000001500117c82 */ /* 0x000fe20008000000 */
[----:B------:R2:W-:Y:S01]  /*3800*/  UTCIMMA.2CTA gdesc[UR34], gdesc[UR36], tmem[UR11], tmem[UR26], idesc[UR27], UPT ;  /* 0x00ff1a24220075ea */ /* 0x0005e2000ba0010b */
[----:B------:R2:W-:Y:S03]  /*3810*/  UTCBAR.2CTA.MULTICAST [UR9], URZ, UR13 ;  /* 0x000000ff090073e9 */ /* 0x0005e6000820080d */
[----:B------:R-:W-:Y:S05]  /*3820*/  BRA.U UP0, `(.L_x_72) ;  /* 0xfffffffd00787547 */ /* 0x000fea000b83ffff */
.L_x_69:
[----:B------:R-:W-:Y:S01]  /*3830*/  UIADD3 UR10, UPT, UPT, UR10, 0x80, URZ ;  /* 0x000000800a0a7890 */ /* 0x000fe2000fffe0ff */
[----:B------:R-:W-:-:S08]  /*3840*/  UMOV UR20, UR19 ;  /* 0x0000001300147c82 */ /* 0x000fd00008000000 */
[----:B------:R4:W-:Y:S01]  /*3850*/  UTCBAR.2CTA.MULTICAST [UR10], URZ, UR12 ;  /* 0x000000ff0a0073e9 */ /* 0x0009e2000820080c */
[----:B------:R-:W-:Y:S02]  /*3860*/  NOP ;  /* 0x0000000000007918 */ /* 0x000fe40000000000 */
.L_x_67:
[----:B------:R-:W-:Y:S01]  /*3870*/  UIADD3 UR22, UPT, UPT, UR22, 0x1, URZ ;  /* 0x0000000116167890 */ /* 0x000fe2000fffe0ff */
[----:B------:R-:W-:-:S03]  /*3880*/  ISETP.NE.AND P0, PT, R8, 0x2, PT ;  /* 0x000000020800780c */ /* 0x000fc60003f05270 */
[----:B------:R-:W-:Y:S01]  /*3890*/  UISETP.NE.AND UP0, UPT, UR22, 0x4, UPT ;  /* 0x000000041600788c */ /* 0x000fe2000bf05270 */
[----:B-12---:R-:W-:Y:S02]  /*38a0*/  SEL R0, RZ, 0x1, P0 ;  /* 0x00000001ff007807 */ /* 0x006fe40000000000 */
[----:B------:R-:W-:Y:S01]  /*38b0*/  SEL R8, R8, RZ, P0 ;  /* 0x000000ff08087207 */ /* 0x000fe20000000000 */
[----:B------:R-:W-:Y:S01]  /*38c0*/  USEL UR6, URZ, 0x1, UP0 ;  /* 0x00000001ff067887 */ /* 0x000fe20008000000 */
[----:B------:R-:W-:Y:S01]  /*38d0*/  LOP3.LUT R3, R3, R0, RZ, 0x3c, !PT ;  /* 0x0000000003037212 */ /* 0x000fe200078e3cff */
[----:B------:R-:W-:-:S04]  /*38e0*/  USEL UR22, UR22, URZ, UP0 ;  /* 0x000000ff16167287 */ /* 0x000fc80008000000 */
[----:B------:R-:W-:Y:S01]  /*38f0*/  LOP3.LUT R9, R9, UR6, RZ, 0x3c, !PT ;  /* 0x0000000609097c12 */ /* 0x000fe2000f8e3cff */
[----:B------:R-:W-:Y:S07]  /*3900*/  @P1 BRA `(.L_x_73) ;  /* 0xfffffff800b01947 */ /* 0x000fee000383ffff */
[----:B------:R-:W1:Y:S01]  /*3910*/  S2UR UR6, SR_CgaCtaId ;  /* 0x00000000000679c3 */ /* 0x000e620000008800 */
[----:B------:R-:W-:Y:S01]  /*3920*/  ELECT P0, URZ, PT ;  /* 0x0000000000ff782f */ /* 0x000fe20003800000 */
[----:B------:R-:W-:Y:S01]  /*3930*/  HFMA2 R0, -RZ, RZ, 0, 5.9604644775390625e-08 ;  /* 0x00000001ff007431 */ /* 0x000fe200000001ff */
[----:B------:R-:W-:-:S05]  /*3940*/  UMOV UR7, 0x40 ;  /* 0x0000004000077882 */ /* 0x000fca0000000000 */
[----:B------:R-:W-:Y:S01]  /*3950*/  UVIRTCOUNT.DEALLOC.SMPOOL 0x80 ;  /* 0x000000800000784c */ /* 0x000fe20000000000 */
[----:B------:R-:W-:Y:S02]  /*3960*/  UISETP.NE.AND UP0, UPT, UR5, URZ, UPT ;  /* 0x000000ff0500728c */ /* 0x000fe4000bf05270 */
[----:B-1----:R-:W-:-:S09]  /*3970*/  ULEA UR6, UR6, UR7, 0x18 ;  /* 0x0000000706067291 */ /* 0x002fd2000f8ec0ff */
[----:B------:R1:W-:Y:S01]  /*3980*/  @P0 STS.U8 [UR6+0x1c], R0 ;  /* 0x00001c00ff000988 */ /* 0x0003e20008000006 */
[----:B------:R-:W-:Y:S05]  /*3990*/  BRA.U UP0, `(.L_x_74) ;  /* 0x0000000100a07547 */ /* 0x000fea000b800000 */
[----:B------:R-:W-:Y:S01]  /*39a0*/  UIADD3 UR5, UPT, UPT, UR8, 0xa0, URZ ;  /* 0x000000a008057890 */ /* 0x000fe2000fffe0ff */
[----:B------:R-:W-:-:S03]  /*39b0*/  SHF.L.U32 R3, R9, 0x1f, RZ ;  /* 0x0000001f09037819 */ /* 0x000fc600000006ff */
[----:B------:R-:W-:-:S09]  /*39c0*/  ULEA UR7, UR22, UR5, 0x3 ;  /* 0x0000000516077291 */ /* 0x000fd2000f8e18ff */
[----:B------:R-:W2:Y:S02]  /*39d0*/  SYNCS.PHASECHK.TRANS64.TRYWAIT P0, [UR7], R3 ;  /* 0x00000003ff0075a7 */ /* 0x000ea40008001107 */
[----:B--2---:R-:W-:Y:S05]  /*39e0*/  @!P0 BRA `(.L_x_75) ;  /* 0x00000044002c8947 */ /* 0x004fea0003800000 */
.L_x_143:
[----:B------:R-:W-:-:S04]  /*39f0*/  UIADD3 UR9, UPT, UPT, UR22, 0x1, URZ ;  /* 0x0000000116097890 */ /* 0x000fc8000fffe0ff */
[----:B------:R-:W-:-:S04]  /*3a00*/  UISETP.NE.AND UP1, UPT, UR9, 0x4, UPT ;  /* 0x000000040900788c */ /* 0x000fc8000bf25270 */
[----:B----4-:R-:W-:Y:S02]  /*3a10*/  USEL UR10, URZ, 0x1, UP1 ;  /* 0x00000001ff0a7887 */ /* 0x010fe40008800000 */
[----:B------:R-:W-:-:S04]  /*3a20*/  USEL UR9, UR9, URZ, UP1 ;  /* 0x000000ff09097287 */ /* 0x000fc80008800000 */
[----:B------:R-:W-:Y:S01]  /*3a30*/  ULEA UR7, UR9, UR5, 0x3 ;  /* 0x0000000509077291 */ /* 0x000fe2000f8e18ff */
[----:B------:R-:W-:-:S04]  /*3a40*/  LOP3.LUT R2, R9, UR10, RZ, 0x3c, !PT ;  /* 0x0000000a09027c12 */ /* 0x000fc8000f8e3cff */
[----:B-1----:R-:W-:-:S04]  /*3a50*/  SHF.L.U32 R3, R2, 0x1f, RZ ;  /* 0x0000001f02037819 */ /* 0x002fc800000006ff */
[----:B------:R-:W1:Y:S02]  /*3a60*/  SYNCS.PHASECHK.TRANS64.TRYWAIT P0, [UR7], R3 ;  /* 0x00000003ff0075a7 */ /* 0x000e640008001107 */
[----:B-1----:R-:W-:Y:S05]  /*3a70*/  @!P0 BRA `(.L_x_76) ;  /* 0x0000004400208947 */ /* 0x002fea0003800000 */
.L_x_145:
        /* <DEDUP_REMOVED lines=9> */
.L_x_147:
[----:B------:R-:W-:-:S04]  /*3b10*/  UIADD3 UR9, UPT, UPT, UR9, 0x1, URZ ;  /* 0x0000000109097890 */ /* 0x000fc8000fffe0ff */
[----:B------:R-:W-:-:S04]  /*3b20*/  UISETP.NE.AND UP1, UPT, UR9, 0x4, UPT ;  /* 0x000000040900788c */ /* 0x000fc8000bf25270 */
[----:B------:R-:W-:Y:S02]  /*3b30*/  USEL UR7, URZ, 0x1, UP1 ;  /* 0x00000001ff077887 */ /* 0x000fe40008800000 */
[----:B------:R-:W-:-:S04]  /*3b40*/  USEL UR9, UR9, URZ, UP1 ;  /* 0x000000ff09097287 */ /* 0x000fc80008800000 */
[----:B------:R-:W-:Y:S01]  /*3b50*/  ULEA UR9, UR9, UR5, 0x3 ;  /* 0x0000000509097291 */ /* 0x000fe2000f8e18ff */
[----:B-1----:R-:W-:-:S04]  /*3b60*/  LOP3.LUT R3, R2, UR7, RZ, 0x3c, !PT ;  /* 0x0000000702037c12 */ /* 0x002fc8000f8e3cff */
[----:B------:R-:W-:Y:S01]  /*3b70*/  SHF.L.U32 R3, R3, 0x1f, RZ ;  /* 0x0000001f03037819 */ /* 0x000fe200000006ff */
[----:B------:R-:W-:-:S04]  /*3b80*/  IMAD.U32 R0, RZ, RZ, UR9 ;  /* 0x00000009ff007e24 */ /* 0x000fc8000f8e00ff */
[----:B------:R1:W2:Y:S03]  /*3b90*/  SYNCS.PHASECHK.TRANS64.TRYWAIT P0, [R0+URZ], R3 ;  /* 0x00000003000075a7 */ /* 0x0002a600080011ff */
[----:B--2---:R-:W-:Y:S05]  /*3ba0*/  @!P0 NANOSLEEP.SYNCS 0x989680 ;  /* 0x009896800000895d */ /* 0x004fea0003900000 */
[----:B------:R-:W2:Y:S02]  /*3bb0*/  @!P0 SYNCS.PHASECHK.TRANS64 P0, [R0+URZ], R3 ;  /* 0x00000003000085a7 */ /* 0x000ea400080010ff */
[----:B--2---:R-:W-:Y:S05]  /*3bc0*/  @P0 BRA `(.L_x_78) ;  /* 0x0000000000200947 */ /* 0x004fea0003800000 */
.L_x_79:
[----:B--2---:R2:W4:Y:S02]  /*3bd0*/  SYNCS.PHASECHK.TRANS64.TRYWAIT P0, [R0+URZ], R3 ;  /* 0x00000003000075a7 */ /* 0x00452400080011ff */
[----:B----4-:R-:W-:Y:S05]  /*3be0*/  @!P0 NANOSLEEP.SYNCS 0x989680 ;  /* 0x009896800000895d */ /* 0x010fea0003900000 */
[----:B------:R-:W4:Y:S02]  /*3bf0*/  @!P0 SYNCS.PHASECHK.TRANS64 P0, [R0+URZ], R3 ;  /* 0x00000003000085a7 */ /* 0x000f2400080010ff */
[----:B----4-:R-:W-:Y:S05]  /*3c00*/  @!P0 BRA `(.L_x_79) ;  /* 0xfffffffc00f08947 */ /* 0x010fea000383ffff */
[----:B------:R-:W-:Y:S05]  /*3c10*/  BRA `(.L_x_78) ;  /* 0x00000000000c7947 */ /* 0x000fea0003800000 */
.L_x_74:
[----:B------:R-:W-:-:S04]  /*3c20*/  UIADD3 UR5, UPT, UPT, UR8, 0xe0, URZ ;  /* 0x000000e008057890 */ /* 0x000fc8000fffe0ff */
[----:B------:R-:W-:-:S09]  /*3c30*/  UPRMT UR5, UR4, 0x654, UR5 ;  /* 0x0000065404057896 */ /* 0x000fd20008000005 */
[----:B------:R-:W-:Y:S03]  /*3c40*/  SYNCS.ARRIVE.TRANS64.RED.A1T0 RZ, [UR5], RZ ;  /* 0x000000ffffff79a7 */ /* 0x000fe60008100405 */
.L_x_78:
[----:B-12---:R-:W-:Y:S01]  /*3c50*/  SHF.L.U32 R3, RZ, 0x1f, RZ ;  /* 0x0000001fff037819 */ /* 0x006fe200000006ff */
[----:B------:R-:W-:Y:S01]  /*3c60*/  UIADD3 UR5, UPT, UPT, UR8, 0xe0, URZ ;  /* 0x000000e008057890 */ /* 0x000fe2000fffe0ff */
[----:B------:R-:W-:Y:S02]  /*3c70*/  PLOP3.LUT P0, PT, PT, PT, UP0, 0x80, 0x8 ;  /* 0x000000000008781c */ /* 0x000fe40003f0f008 */
[----:B------:R-:W1:Y:S02]  /*3c80*/  SYNCS.PHASECHK.TRANS64.TRYWAIT P1, [UR8+0xe0], R3 ;  /* 0x0000e003ff0075a7 */ /* 0x000e640008021108 */
[----:B-1----:R-:W-:Y:S09]  /*3c90*/  @!P1 BRA `(.L_x_80) ;  /* 0x0000004000c89947 */ /* 0x002ff20003800000 */
.L_x_149:
[----:B------:R-:W-:Y:S01]  /*3ca0*/  @!UP0 UPRMT UR5, UR4, 0x654, UR5 ;  /* 0x0000065404058896 */ /* 0x000fe20008000005 */
[----:B------:R-:W-:Y:S02]  /*3cb0*/  UMOV UR8, 0xffff ;  /* 0x0000ffff00087882 */ /* 0x000fe40000000000 */
[----:B------:R-:W-:-:S06]  /*3cc0*/  UMOV UR4, 0x1 ;  /* 0x0000000100047882 */ /* 0x000fcc0000000000 */
[----:B------:R-:W-:Y:S01]  /*3cd0*/  @!P0 SYNCS.ARRIVE.TRANS64.RED.A1T0 RZ, [UR5], RZ ;  /* 0x000000ffffff89a7 */ /* 0x000fe20008100405 */
[----:B------:R-:W-:Y:S01]  /*3ce0*/  NOP ;  /* 0x0000000000007918 */ /* 0x000fe20000000000 */
[----:B-1----:R-:W1:Y:S01]  /*3cf0*/  LDS R0, [UR6+0x14] ;  /* 0x00001406ff007984 */ /* 0x002e620008000800 */
[----:B------:R-:W-:-:S04]  /*3d00*/  ULOP3.LUT UR5, UR24, 0xffff, URZ, 0xc0, !UPT ;  /* 0x0000ffff18057892 */ /* 0x000fc8000f8ec0ff */
[----:B------:R-:W-:-:S04]  /*3d10*/  USHF.R.U32.HI UR5, URZ, 0x5, UR5 ;  /* 0x00000005ff057899 */ /* 0x000fc80008011605 */
[----:B------:R-:W-:Y:S02]  /*3d20*/  USHF.L.U32 UR8, UR8, UR5, URZ ;  /* 0x0000000508087299 */ /* 0x000fe400080006ff */
[----:B------:R-:W-:-:S04]  /*3d30*/  USHF.L.U32 UR4, UR4, UR5, URZ ;  /* 0x0000000504047299 */ /* 0x000fc800080006ff */
[----:B-1----:R-:W-:-:S04]  /*3d40*/  LOP3.LUT R0, R0, UR8, RZ, 0xc0, !PT ;  /* 0x0000000800007c12 */ /* 0x002fc8000f8ec0ff */
[----:B------:R-:W-:-:S13]  /*3d50*/  ISETP.NE.AND P0, PT, R0, UR8, PT ;  /* 0x0000000800007c0c */ /* 0x000fda000bf05270 */
[----:B------:R-:W-:Y:S05]  /*3d60*/  @P0 BRA `(.L_x_81) ;  /* 0x0000000000580947 */ /* 0x000fea0003800000 */
[----:B------:R-:W1:Y:S02]  /*3d70*/  LDS R0, [UR6+0x18] ;  /* 0x00001806ff007984 */ /* 0x000e640008000800 */
[----:B-1----:R-:W-:-:S04]  /*3d80*/  LOP3.LUT R0, R0, UR4, RZ, 0xc0, !PT ;  /* 0x0000000400007c12 */ /* 0x002fc8000f8ec0ff */
[----:B------:R-:W-:-:S13]  /*3d90*/  ISETP.NE.AND P0, PT, R0, UR4, PT ;  /* 0x0000000400007c0c */ /* 0x000fda000bf05270 */
[----:B------:R-:W-:Y:S05]  /*3da0*/  @P0 BRA `(.L_x_82) ;  /* 0x00000000003c0947 */ /* 0x000fea0003800000 */
[----:B------:R-:W1:Y:S01]  /*3db0*/  S2R R2, SR_LANEID ;  /* 0x0000000000027919 */ /* 0x000e620000000000 */
[----:B------:R-:W-:Y:S01]  /*3dc0*/  ULOP3.LUT UR8, URZ, UR8, URZ, 0x33, !UPT ;  /* 0x00000008ff087292 */ /* 0x000fe2000f8e33ff */
[----:B------:R-:W-:Y:S01]  /*3dd0*/  LOP3.LUT R4, RZ, UR4, RZ, 0x33, !PT ;  /* 0x00000004ff047c12 */ /* 0x000fe2000f8e33ff */
[----:B------:R-:W-:Y:S02]  /*3de0*/  VOTEU.ANY UR7, UPT, PT ;  /* 0x0000000000077886 */ /* 0x000fe400038e0100 */
[----:B------:R-:W-:Y:S01]  /*3df0*/  UFLO.U32 UR7, UR7 ;  /* 0x00000007000772bd */ /* 0x000fe200080e0000 */
[----:B------:R-:W2:Y:S01]  /*3e00*/  REDUX UR4, R4 ;  /* 0x00000000040473c4 */ /* 0x000ea20000000000 */
[----:B------:R-:W-:-:S06]  /*3e10*/  IMAD.U32 R0, RZ, RZ, UR8 ;  /* 0x00000008ff007e24 */ /* 0x000fcc000f8e00ff */
[----:B------:R1:W-:Y:S01]  /*3e20*/  UTCATOMSWS.AND URZ, UR8 ;  /* 0x0000000800ff79e3 */ /* 0x0003e20008000000 */
[----:B------:R-:W3:Y:S01]  /*3e30*/  REDUX UR5, R0 ;  /* 0x00000000000573c4 */ /* 0x000ee20000000000 */
[----:B-1----:R-:W-:Y:S01]  /*3e40*/  ISETP.EQ.U32.AND P0, PT, R2, UR7, PT ;  /* 0x0000000702007c0c */ /* 0x002fe2000bf02070 */
[----:B--2---:R-:W-:Y:S01]  /*3e50*/  IMAD.U32 R2, RZ, RZ, UR4 ;  /* 0x00000004ff027e24 */ /* 0x004fe2000f8e00ff */
[----:B---3--:R-:W-:-:S11]  /*3e60*/  MOV R3, UR5 ;  /* 0x0000000500037c02 */ /* 0x008fd60008000f00 */
[----:B------:R1:W-:Y:S04]  /*3e70*/  @P0 ATOMS.AND RZ, [UR6+0x14], R3 ;  /* 0x00001403ffff098c */ /* 0x0003e8000a800006 */
[----:B------:R1:W-:Y:S01]  /*3e80*/  @P0 ATOMS.AND RZ, [UR6+0x18], R2 ;  /* 0x00001802ffff098c */ /* 0x0003e2000a800006 */
[----:B------:R-:W-:Y:S05]  /*3e90*/  BRA `(.L_x_83) ;  /* 0x0000000000147947 */ /* 0x000fea0003800000 */
.L_x_82:
[----:B------:R-:W-:Y:S02]  /*3ea0*/  MOV R2, 0x3ec0 ;  /* 0x00003ec000027802 */ /* 0x000fe40000000f00 */
[----:B---345:R-:W-:Y:S05]  /*3eb0*/  CALL.REL.NOINC `($__internal_0_$__cuda_sm10x_tcgen05_guardrail_trap_col_being_dealloced_not_returned_by_alloc) ;  /* 0x00000044001c7944 */ /* 0x038fea0003c00000 */
[----:B------:R-:W-:Y:S05]  /*3ec0*/  BRA `(.L_x_83) ;  /* 0x0000000000087947 */ /* 0x000fea0003800000 */
.L_x_81:
[----:B------:R-:W-:Y:S02]  /*3ed0*/  MOV R2, 0x3ef0 ;  /* 0x00003ef000027802 */ /* 0x000fe40000000f00 */
[----:B---345:R-:W-:Y:S05]  /*3ee0*/  CALL.REL.NOINC `($__internal_2_$__cuda_sm10x_tcgen05_guardrail_trap_unallocated_columns_being_dealloced) ;  /* 0x0000004400287944 */ /* 0x038fea0003c00000 */
.L_x_83:
[----:B------:R-:W-:Y:S01]  /*3ef0*/  NOP ;  /* 0x0000000000007918 */ /* 0x000fe20000000000 */
[----:B----4-:R-:W-:Y:S05]  /*3f00*/  EXIT ;  /* 0x000000000000794d */ /* 0x010fea0003800000 */
.L_x_54:
[----:B------:R-:W-:-:S09]  /*3f10*/  UISETP.NE.OR UP5, UPT, UR10, 0x3, !UP5 ;  /* 0x000000030a00788c */ /* 0x000fd2000efa5670 */
[----:B------:R-:W-:Y:S05]  /*3f20*/  BRA.U UP5, `(.L_x_84) ;  /* 0x0000000d05707547 */ /* 0x000fea000b800000 */
[----:B------:R-:W1:Y:S01]  /*3f30*/  LDC R0, c[0x0][0xb30] ;  /* 0x0002cc00ff007b82 */ /* 0x000e620000000800 */
[----:B------:R-:W2:Y:S01]  /*3f40*/  LDCU.64 UR8, c[0x0][0x888] ;  /* 0x00011100ff0877ac */ /* 0x000ea20008000a00 */
[----:B------:R-:W-:Y:S02]  /*3f50*/  HFMA2 R29, -RZ, RZ, 0, 0 ;  /* 0x00000000ff1d7431 */ /* 0x000fe400000001ff */
[----:B------:R-:W-:Y:S01]  /*3f60*/  IMAD.MOV.U32 R31, RZ, RZ, 0x1 ;  /* 0x00000001ff1f7424 */ /* 0x000fe200078e00ff */
[----:B------:R-:W-:Y:S01]  /*3f70*/  MOV R23, 0x1000 ;  /* 0x0000100000177802 */ /* 0x000fe20000000f00 */
[----:B------:R-:W3:Y:S01]  /*3f80*/  LDCU.64 UR4, c[0x0][0x890] ;  /* 0x00011200ff0477ac */ /* 0x000ee20008000a00 */
[----:B------:R-:W-:Y:S01]  /*3f90*/  IMAD.MOV.U32 R30, RZ, RZ, RZ ;  /* 0x000000ffff1e7224 */ /* 0x000fe200078e00ff */
[----:B------:R-:W4:Y:S01]  /*3fa0*/  LDC R19, c[0x0][0x370] ;  /* 0x0000dc00ff137b82 */ /* 0x000f220000000800 */
[----:B------:R-:W-:Y:S01]  /*3fb0*/  UMOV UR7, 0x400 ;  /* 0x0000040000077882 */ /* 0x000fe20000000000 */
[----:B------:R-:W-:-:S02]  /*3fc0*/  UPLOP3.LUT UP1, UPT, UPT, UPT, UPT, 0x40, 0x4 ;  /* 0x000000000004789c */ /* 0x000fc40003f2e870 */
[----:B------:R-:W-:-:S04]  /*3fd0*/  ULEA UR7, UR37, UR7, 0x18 ;  /* 0x0000000725077291 */ /* 0x000fc8000f8ec0ff */
[----:B------:R-:W4:Y:S01]  /*3fe0*/  LDC R2, c[0x0][0xb0c] ;  /* 0x0002c300ff027b82 */ /* 0x000f220000000800 */
[----:B------:R-:W-:Y:S02]  /*3ff0*/  UIADD3 UR13, UPT, UPT, UR7, 0x38, URZ ;  /* 0x00000038070d7890 */ /* 0x000fe4000fffe0ff */
[----:B--2---:R-:W-:Y:S02]  /*4000*/  UISETP.NE.U32.AND UP3, UPT, UR8, URZ, UPT ;  /* 0x000000ff0800728c */ /* 0x004fe4000bf65070 */
[----:B------:R-:W-:Y:S02]  /*4010*/  UIADD3 UR25, UPT, UPT, UR7, 0x30, URZ ;  /* 0x0000003007197890 */ /* 0x000fe4000fffe0ff */
[----:B---3--:R-:W-:Y:S01]  /*4020*/  UISETP.NE.U32.AND UP4, UPT, UR4, URZ, UPT ;  /* 0x000000ff0400728c */ /* 0x008fe2000bf85070 */
[----:B------:R-:W2:Y:S01]  /*4030*/  LDC R18, c[0x0][0xb20] ;  /* 0x0002c800ff127b82 */ /* 0x000ea20000000800 */
[----:B-1----:R-:W-:Y:S01]  /*4040*/  ISETP.NE.AND P1, PT, R0, 0x1, PT ;  /* 0x000000010000780c */ /* 0x002fe20003f25270 */
[----:B------:R-:W-:-:S02]  /*4050*/  UISETP.NE.AND.EX UP3, UPT, UR9, URZ, UPT, UP3 ;  /* 0x000000ff0900728c */ /* 0x000fc4000bf65330 */
[----:B------:R-:W-:Y:S02]  /*4060*/  UPRMT UR13, UR37, 0x654, UR13 ;  /* 0x00000654250d7896 */ /* 0x000fe4000800000d */
[----:B------:R-:W-:Y:S02]  /*4070*/  UISETP.NE.AND.EX UP4, UPT, UR5, URZ, UPT, UP4 ;  /* 0x000000ff0500728c */ /* 0x000fe4000bf85340 */
[----:B------:R-:W1:Y:S08]  /*4080*/  LDC.64 R32, c[0x0][0x348] ;  /* 0x0000d200ff207b82 */ /* 0x000e700000000a00 */
[----:B------:R-:W3:Y:S08]  /*4090*/  LDC.64 R16, c[0x0][0xb10] ;  /* 0x0002c400ff107b82 */ /* 0x000ef00000000a00 */
[----:B------:R-:W1:Y:S08]  /*40a0*/  LDC.64 R6, c[0x0][0xb18] ;  /* 0x0002c600ff067b82 */ /* 0x000e700000000a00 */
[----:B------:R-:W1:Y:S08]  /*40b0*/  LDC.64 R4, c[0x0][0xb28] ;  /* 0x0002ca00ff047b82 */ /* 0x000e700000000a00 */
[----:B--2-4-:R-:W1:Y:S02]  /*40c0*/  LDC R22, c[0x0][0x374] ;  /* 0x0000dd00ff167b82 */ /* 0x014e640000000800 */
.L_x_93:
[C---:B------:R-:W-:Y:S02]  /*40d0*/  LEA R0, R30.reuse, UR7, 0x3 ;  /* 0x000000071e007c11 */ /* 0x040fe4000f8e18ff */
[----:B------:R-:W-:Y:S02]  /*40e0*/  SHF.L.U32 R3, R29, 0x1f, RZ ;  /* 0x0000001f1d037819 */ /* 0x000fe400000006ff */
[----:B------:R-:W-:Y:S02]  /*40f0*/  LEA R24, R30, UR7, 0x4 ;  /* 0x000000071e187c11 */ /* 0x000fe4000f8e20ff */
[----:B--2---:R-:W2:Y:S02]  /*4100*/  SYNCS.PHASECHK.TRANS64.TRYWAIT P0, [R0+URZ+0x60], R3 ;  /* 0x00006003000075a7 */ /* 0x004ea400080011ff */
[----:B--2---:R-:W-:Y:S05]  /*4110*/  @!P0 BRA `(.L_x_85) ;  /* 0x0000003c00c08947 */ /* 0x004fea0003800000 */
.L_x_150:
[----:B------:R-:W-:Y:S01]  /*4120*/  ISETP.GE.AND P0, PT, R40, 0x1, PT ;  /* 0x000000012800780c */ /* 0x000fe20003f06270 */
[----:B------:R-:W4:Y:S01]  /*4130*/  LDS.128 R24, [R24+0xf0] ;  /* 0x0000f00018187984 */ /* 0x000f220000000c00 */
[----:B--2---:R-:W-:Y:S01]  /*4140*/  VIADD R0, R0, 0x70 ;  /* 0x0000007000007836 */ /* 0x004fe20000000000 */
[----:B------:R-:W-:Y:S01]  /*4150*/  @!PT LDS RZ, [RZ] ;  /* 0x00000000fffff984 */ /* 0x000fe20000000800 */
[----:B------:R-:W-:Y:S01]  /*4160*/  @!PT LDS RZ, [RZ] ;  /* 0x00000000fffff984 */ /* 0x000fe20000000800 */
[----:B------:R-:W-:Y:S01]  /*4170*/  @!PT LDS RZ, [RZ] ;  /* 0x00000000fffff984 */ /* 0x000fe20000000800 */
[----:B------:R-:W-:Y:S01]  /*4180*/  @!PT LDS RZ, [RZ] ;  /* 0x00000000fffff984 */ /* 0x000fe20000000800 */
[----:B------:R2:W-:Y:S06]  /*4190*/  MEMBAR.ALL.CTA ;  /* 0x0000000000007992 */ /* 0x0005ec0000008000 */
[----:B--2---:R-:W2:Y:S01]  /*41a0*/  FENCE.VIEW.ASYNC.S ;  /* 0x00000000000073c6 */ /* 0x004ea20000000000 */
[----:B------:R-:W-:Y:S04]  /*41b0*/  PRMT R0, RZ, 0x654, R0 ;  /* 0x00000654ff007816 */ /* 0x000fe80000000000 */
[----:B--2---:R2:W-:Y:S01]  /*41c0*/  SYNCS.ARRIVE.TRANS64.RED.A1T0 RZ, [R0+URZ], RZ ;  /* 0x000000ff00ff79a7 */ /* 0x0045e200081004ff */
[----:B----4-:R-:W-:Y:S11]  /*41d0*/  LOP3.LUT P3, RZ, R26, 0x1, RZ, 0xc0, !PT ;  /* 0x000000011aff7812 */ /* 0x010ff6000786c0ff */
[----:B------:R-:W-:Y:S02]  /*41e0*/  @!UPT UIADD3 URZ, UPT, UPT, URZ, URZ, URZ ;  /* 0x000000fffffff290 */ /* 0x000fe4000fffe0ff */
[----:B------:R-:W-:Y:S02]  /*41f0*/  @P3 MOV R13, R24 ;  /* 0x00000018000d3202 */ /* 0x000fe40000000f00 */
[----:B------:R-:W-:Y:S01]  /*4200*/  @P3 LOP3.LUT R8, R25, 0xffff, RZ, 0xc0, !PT ;  /* 0x0000ffff19083812 */ /* 0x000fe200078ec0ff */
[----:B--2---:R-:W-:Y:S06]  /*4210*/  @!P0 BRA `(.L_x_86) ;  /* 0x0000000000a48947 */ /* 0x004fec0003800000 */
[----:B-1----:R-:W-:Y:S01]  /*4220*/  IMAD.HI.U32 R35, R22, R7, RZ ;  /* 0x0000000716237227 */ /* 0x002fe200078e00ff */
[----:B------:R-:W-:Y:S02]  /*4230*/  ISETP.NE.AND P0, PT, R6, 0x1, PT ;  /* 0x000000010600780c */ /* 0x000fe40003f05270 */
[----:B------:R-:W-:Y:S01]  /*4240*/  ISETP.NE.AND P2, PT, R40, 0x1, PT ;  /* 0x000000012800780c */ /* 0x000fe20003f45270 */
[----:B---3--:R-:W-:Y:S01]  /*4250*/  IMAD.HI.U32 R34, R19, R16, RZ ;  /* 0x0000001013227227 */ /* 0x008fe200078e00ff */
[----:B------:R-:W-:Y:S02]  /*4260*/  SHF.R.U32.HI R35, RZ, R18, R35 ;  /* 0x00000012ff237219 */ /* 0x000fe40000011623 */
[----:B------:R-:W-:Y:S01]  /*4270*/  ISETP.NE.AND P4, PT, R2, 0x1, PT ;  /* 0x000000010200780c */ /* 0x000fe20003f85270 */
[----:B------:R-:W-:Y:S01]  /*4280*/  IMAD.HI.U32 R36, R13, R16, RZ ;  /* 0x000000100d247227 */ /* 0x000fe200078e00ff */
[----:B------:R-:W-:Y:S02]  /*4290*/  SHF.R.U32.HI R34, RZ, R17, R34 ;  /* 0x00000011ff227219 */ /* 0x000fe40000011622 */
[----:B------:R-:W-:Y:S01]  /*42a0*/  SEL R3, R22, R35, !P0 ;  /* 0x0000002316037207 */ /* 0x000fe20004000000 */
[C---:B------:R-:W-:Y:S01]  /*42b0*/  IMAD.HI.U32 R35, R8.reuse, R7, RZ ;  /* 0x0000000708237227 */ /* 0x040fe200078e00ff */
[----:B------:R-:W-:Y:S02]  /*42c0*/  SEL R11, R19, R34, !P4 ;  /* 0x00000022130b7207 */ /* 0x000fe40006000000 */
[----:B------:R-:W-:Y:S01]  /*42d0*/  SHF.R.U32.HI R36, RZ, R17, R36 ;  /* 0x00000011ff247219 */ /* 0x000fe20000011624 */
[----:B------:R-:W-:Y:S01]  /*42e0*/  IMAD.HI.U32 R38, R3, R4, RZ ;  /* 0x0000000403267227 */ /* 0x000fe200078e00ff */
[----:B------:R-:W-:Y:S03]  /*42f0*/  SHF.R.U32.HI R35, RZ, R18, R35 ;  /* 0x00000012ff237219 */ /* 0x000fe60000011623 */
[----:B------:R-:W-:Y:S01]  /*4300*/  IMAD.HI.U32 R34, R11, R4, RZ ;  /* 0x000000040b227227 */ /* 0x000fe200078e00ff */
[----:B------:R-:W-:Y:S02]  /*4310*/  @P2 SHF.R.U32.HI R3, RZ, R5, R38 ;  /* 0x00000005ff032219 */ /* 0x000fe40000011626 */
[----:B------:R-:W-:Y:S02]  /*4320*/  SEL R9, R8, R35, !P0 ;  /* 0x0000002308097207 */ /* 0x000fe40004000000 */
[----:B------:R-:W-:Y:S01]  /*4330*/  @P2 SHF.R.U32.HI R11, RZ, R5, R34 ;  /* 0x00000005ff0b2219 */ /* 0x000fe20000011622 */
[C---:B------:R-:W-:Y:S01]  /*4340*/  IMAD R10, R40.reuse, R3, RZ ;  /* 0x00000003280a7224 */ /* 0x040fe200078e02ff */
[----:B------:R-:W-:Y:S01]  /*4350*/  SEL R3, R13, R36, !P4 ;  /* 0x000000240d037207 */ /* 0x000fe20006000000 */
[C---:B------:R-:W-:Y:S03]  /*4360*/  IMAD.HI.U32 R14, R9.reuse, R4, RZ ;  /* 0x00000004090e7227 */ /* 0x040fe600078e00ff */
[----:B------:R-:W-:Y:S01]  /*4370*/  ISETP.GE.AND P0, PT, R9, R10, PT ;  /* 0x0000000a0900720c */ /* 0x000fe20003f06270 */
[C---:B------:R-:W-:Y:S01]  /*4380*/  IMAD R12, R40.reuse, R11, RZ ;  /* 0x0000000b280c7224 */ /* 0x040fe200078e02ff */
[-C--:B------:R-:W-:Y:S04]  /*4390*/  SHF.R.U32.HI R14, RZ, R5.reuse, R14 ;  /* 0x00000005ff0e7219 */ /* 0x080fe8000001160e */
[----:B------:R-:W-:Y:S02]  /*43a0*/  ISETP.GE.OR P0, PT, R3, R12, P0 ;  /* 0x0000000c0300720c */ /* 0x000fe40000706670 */
[----:B------:R-:W-:Y:S05]  /*43b0*/  SEL R15, R9, R14, !P2 ;  /* 0x0000000e090f7207 */ /* 0x000fea0005000000 */
[----:B------:R-:W-:Y:S04]  /*43c0*/  IMAD.MOV R14, RZ, RZ, -R15 ;  /* 0x000000ffff0e7224 */ /* 0x000fe800078e0a0f */
[----:B------:R-:W-:Y:S02]  /*43d0*/  IMAD R14, R40, R14, R9 ;  /* 0x0000000e280e7224 */ /* 0x000fe400078e0209 */
[C---:B------:R-:W-:Y:S05]  /*43e0*/  @!P0 IMAD.HI.U32 R10, R3.reuse, R4, RZ ;  /* 0x00000004030a8227 */ /* 0x040fea00078e00ff */
[----:B------:R-:W-:Y:S04]  /*43f0*/  @!P0 SHF.R.U32.HI R10, RZ, R5, R10 ;  /* 0x00000005ff0a8219 */ /* 0x000fe8000001160a */
[----:B------:R-:W-:Y:S01]  /*4400*/  @!P0 SEL R0, R3, R10, !P2 ;  /* 0x0000000a03008207 */ /* 0x000fe20005000000 */
[----:B------:R-:W-:Y:S03]  /*4410*/  IMAD.MOV R10, RZ, RZ, -R3 ;  /* 0x000000ffff0a7224 */ /* 0x000fe600078e0a03 */
[----:B------:R-:W-:Y:S01]  /*4420*/  @!P0 IADD3 R15, PT, PT, R15, -R0, RZ ;  /* 0x800000000f0f8210 */ /* 0x000fe20007ffe0ff */
[----:B------:R-:W-:Y:S01]  /*4430*/  @!P0 IMAD R0, R11, R14, R0 ;  /* 0x0000000e0b008224 */ /* 0x000fe200078e0200 */
[----:B------:R-:W-:Y:S01]  /*4440*/  IADD3 R11, PT, PT, -R9, RZ, RZ ;  /* 0x000000ff090b7210 */ /* 0x000fe20007ffe1ff */
[----:B------:R-:W-:Y:S02]  /*4450*/  IMAD R13, R2, R10, R13 ;  /* 0x0000000a020d7224 */ /* 0x000fe400078e020d */
[----:B------:R-:W-:Y:S02]  /*4460*/  @!P0 IMAD R9, R15, R40, R3 ;  /* 0x000000280f098224 */ /* 0x000fe400078e0203 */
[----:B------:R-:W-:Y:S02]  /*4470*/  @!P0 IMAD.MOV.U32 R3, RZ, RZ, R0 ;  /* 0x000000ffff038224 */ /* 0x000fe400078e0000 */
[----:B------:R-:W-:Y:S02]  /*4480*/  IMAD R8, R6, R11, R8 ;  /* 0x0000000b06087224 */ /* 0x000fe400078e0208 */
[----:B------:R-:W-:Y:S02]  /*4490*/  IMAD R13, R3, R2, R13 ;  /* 0x00000002030d7224 */ /* 0x000fe400078e020d */
[----:B------:R-:W-:Y:S02]  /*44a0*/  IMAD R8, R9, R6, R8 ;  /* 0x0000000609087224 */ /* 0x000fe400078e0208 */
.L_x_86:
[----:B------:R-:W-:Y:S05]  /*44b0*/  BRA.U UP1, `(.L_x_87) ;  /* 0x0000000101107547 */ /* 0x000fea000b800000 */
[----:B------:R-:W-:Y:S04]  /*44c0*/  MOV R0, UR6 ;  /* 0x0000000600007c02 */ /* 0x000fe80008000f00 */
[----:B------:R-:W-:Y:S04]  /*44d0*/  SHF.L.U32 R3, R0, 0x1f, RZ ;  /* 0x0000001f00037819 */ /* 0x000fe800000006ff */
[----:B------:R-:W2:Y:S02]  /*44e0*/  SYNCS.PHASECHK.TRANS64.TRYWAIT P0, [UR7+0x58], R3 ;  /* 0x00005803ff0075a7 */ /* 0x000ea40008001107 */
[----:B--2---:R-:W-:Y:S05]  /*44f0*/  @!P0 BRA `(.L_x_88) ;  /* 0x0000003800dc8947 */ /* 0x004fea0003800000 */
.L_x_87:
[----:B------:R-:W-:Y:S02]  /*4500*/  R2UR UR26, R20 ;  /* 0x00000000141a72ca */ /* 0x000fe400000e0000 */
[----:B------:R-:W-:Y:S02]  /*4510*/  R2UR UR27, R21 ;  /* 0x00000000151b72ca */ /* 0x000fe400000e0000 */
[----:B------:R-:W-:Y:S02]  /*4520*/  ISETP.NE.U32.AND P2, PT, RZ, UR4, PT ;  /* 0x00000004ff007c0c */ /* 0x000fe4000bf45070 */
[----:B------:R-:W-:Y:S02]  /*4530*/  SHF.L.U32 R12, R31, 0x1f, RZ ;  /* 0x0000001f1f0c7819 */ /* 0x000fe400000006ff */
[----:B------:R-:W-:Y:S05]  /*4540*/  ISETP.NE.AND.EX P2, PT, RZ, UR5, PT, P2 ;  /* 0x00000005ff007c0c */ /* 0x000fea000bf45320 */
[----:B------:R-:W-:Y:S02]  /*4550*/  USHF.L.U32 UR26, UR26, 0x7, URZ ;  /* 0x000000071a1a7899 */ /* 0x000fe400080006ff */
[----:B------:R-:W-:Y:S01]  /*4560*/  USHF.L.U32 UR27, UR27, 0x6, URZ ;  /* 0x000000061b1b7899 */ /* 0x000fe200080006ff */
[----:B------:R-:W-:Y:S11]  /*4570*/  BRA.U !UP4, `(.L_x_89) ;  /* 0x000000010c347547 */ /* 0x000ff6000b800000 */
[----:B------:R-:W-:Y:S01]  /*4580*/  UPLOP3.LUT UP0, UPT, UPT, UPT, UP3, 0x80, 0x8 ;  /* 0x000000000008789c */ /* 0x000fe20003f0f030 */
[----:B--2---:R-:W-:Y:S02]  /*4590*/  HFMA2 R0, -RZ, RZ, 0, 5.9604644775390625e-08 ;  /* 0x00000001ff007431 */ /* 0x004fe400000001ff */
[----:B------:R-:W-:Y:S03]  /*45a0*/  IMAD.MOV.U32 R91, RZ, RZ, 0x1 ;  /* 0x00000001ff5b7424 */ /* 0x000fe600078e00ff */
[----:B------:R-:W-:Y:S05]  /*45b0*/  PLOP3.LUT P0, PT, PT, PT, UP0, 0x80, 0x8 ;  /* 0x000000000008781c */ /* 0x000fea0003f0f008 */
[----:B------:R-:W2:Y:S01]  /*45c0*/  @UP0 LDCU.64 UR10, c[0x0][0x888] ;  /* 0x00011100ff0a07ac */ /* 0x000ea20008000a00 */
[----:B------:R-:W-:Y:S07]  /*45d0*/  @UP0 UIMAD UR8, UR36, UR4, URZ ;  /* 0x00000004240802a4 */ /* 0x000fee000f8e02ff */
[----:B------:R-:W-:Y:S01]  /*45e0*/  @!P0 PRMT R91, R0, 0x7610, R91 ;  /* 0x00007610005b8816 */ /* 0x000fe2000000005b */
[----:B--2---:R-:W-:Y:S03]  /*45f0*/  @UP0 UIMAD.WIDE UR10, UR8, 0x4, UR10 ;  /* 0x00000004080a08a5 */ /* 0x004fe6000f8e020a */
[----:B------:R-:W2:Y:S03]  /*4600*/  @!UP0 LDCU UR8, c[0x0][0x880] ;  /* 0x00011000ff0887ac */ /* 0x000ea60008000800 */
[----:B------:R-:W-:Y:S01]  /*4610*/  IMAD.U32 R10, RZ, RZ, UR10 ;  /* 0x0000000aff0a7e24 */ /* 0x000fe2000f8e00ff */
[----:B------:R-:W-:Y:S05]  /*4620*/  MOV R11, UR11 ;  /* 0x0000000b000b7c02 */ /* 0x000fea0008000f00 */
[----:B-----5:R4:W5:Y:S02]  /*4630*/  @P0 LDG.E R50, desc[UR46][R10.64] ;  /* 0x0000002e0a320981 */ /* 0x020964000c1e1900 */
[----:B--2-4-:R-:W-:Y:S07]  /*4640*/  @!P0 IMAD.U32 R50, RZ, RZ, UR8 ;  /* 0x00000008ff328e24 */ /* 0x014fee000f8e00ff */
.L_x_89:
[----:B-----5:R-:W-:Y:S01]  /*4650*/  @!P2 ISETP.EQ.AND P0, PT, R50, RZ, PT ;  /* 0x000000ff3200a20c */ /* 0x020fe20003f02270 */
[----:B------:R-:W-:Y:S01]  /*4660*/  @!UPT UIADD3 URZ, UPT, UPT, URZ, URZ, URZ ;  /* 0x000000fffffff290 */ /* 0x000fe2000fffe0ff */
[----:B------:R-:W-:Y:S11]  /*4670*/  @!P2 BRA `(.L_x_90) ;  /* 0x000000000014a947 */ /* 0x000ff60003800000 */
[----:B------:R-:W-:Y:S02]  /*4680*/  LOP3.LUT P2, RZ, R91, 0xff, RZ, 0xc0, !PT ;  /* 0x000000ff5bff7812 */ /* 0x000fe4000784c0ff */
[----:B------:R-:W-:Y:S04]  /*4690*/  PLOP3.LUT P0, PT, PT, PT, UP0, 0x80, 0x8 ;  /* 0x000000000008781c */ /* 0x000fe80003f0f008 */
[----:B------:R-:W-:Y:S07]  /*46a0*/  PLOP3.LUT P0, PT, P0, PT, PT, 0x8, 0x80 ;  /* 0x000000000080781c */ /* 0x000fee000070e170 */
[----:B------:R-:W-:Y:S11]  /*46b0*/  @P2 ISETP.EQ.AND P0, PT, R50, RZ, PT ;  /* 0x000000ff3200220c */ /* 0x000ff60003f02270 */
[----:B------:R-:W-:Y:S02]  /*46c0*/  @!UPT UIADD3 URZ, UPT, UPT, URZ, URZ, URZ ;  /* 0x000000fffffff290 */ /* 0x000fe4000fffe0ff */
.L_x_90:
[----:B------:R-:W4:Y:S01]  /*46d0*/  SYNCS.PHASECHK.TRANS64.TRYWAIT P2, [UR7+0x40], R12 ;  /* 0x0000400cff0075a7 */ /* 0x000f220008041107 */
[----:B------:R-:W-:Y:S04]  /*46e0*/  ELECT P4, URZ, PT ;  /* 0x0000000000ff782f */ /* 0x000fe80003880000 */
[----:B------:R-:W-:Y:S11]  /*46f0*/  PLOP3.LUT P4, PT, P0, P4, PT, 0xf2, 0x2f ;  /* 0x00000000002f781c */ /* 0x000ff60000789e72 */
[----:B------:R-:W-:Y:S02]  /*4700*/  @!UPT UIADD3 URZ, UPT, UPT, URZ, URZ, URZ ;  /* 0x000000fffffff290 */ /* 0x000fe4000fffe0ff */
[----:B-1----:R-:W-:Y:S05]  /*4710*/  @!P4 IADD3 R21, P0, PT, R32, 0x580, RZ ;  /* 0x000005802015c810 */ /* 0x002fea0007f1e0ff */
[----:B------:R-:W-:Y:S01]  /*4720*/  @!P4 IMAD.X R20, RZ, RZ, R33, P0 ;  /* 0x000000ffff14c224 */ /* 0x000fe200000e0621 */
[----:B----4-:R-:W-:Y:S07]  /*4730*/  @!P2 BRA `(.L_x_91) ;  /* 0x000000380064a947 */ /* 0x010fee0003800000 */
.L_x_153:
[----:B------:R-:W4:Y:S01]  /*4740*/  LDC.64 R14, c[0x0][0xb10] ;  /* 0x0002c400ff0e7b82 */ /* 0x000f220000000a00 */
[----:B------:R-:W-:Y:S01]  /*4750*/  @!P4 R2UR UR9, R21 ;  /* 0x000000001509c2ca */ /* 0x000fe200000e0000 */
[----:B------:R-:W-:Y:S01]  /*4760*/  VOTEU.ALL UP1, P4 ;  /* 0x0000000000ff7886 */ /* 0x000fe20002020000 */
[----:B------:R-:W-:Y:S01]  /*4770*/  @!P4 R2UR UR8, R20 ;  /* 0x000000001408c2ca */ /* 0x000fe200000e0000 */
[----:B------:R-:W-:Y:S01]  /*4780*/  VOTEU.ALL UP2, P4 ;  /* 0x0000000000ff7886 */ /* 0x000fe20002040000 */
[----:B------:R-:W-:Y:S03]  /*4790*/  UMOV UR16, 0x0 ;  /* 0x0000000000107882 */ /* 0x000fe60000000000 */
[----:B------:R-:W5:Y:S01]  /*47a0*/  LDC.64 R10, c[0x0][0xb18] ;  /* 0x0002c600ff0a7b82 */ /* 0x000f620000000a00 */
[----:B------:R-:W-:Y:S01]  /*47b0*/  @!UP1 UIADD3 UR24, UPT, UPT, UR7, 0x200, URZ ;  /* 0x0000020007189890 */ /* 0x000fe2000fffe0ff */
[----:B------:R-:W-:Y:S01]  /*47c0*/  @P3 SHF.R.U32.HI R28, RZ, 0x10, R25 ;  /* 0x00000010ff1c3819 */ /* 0x000fe20000011619 */
[----:B------:R-:W-:Y:S01]  /*47d0*/  UMOV UR17, 0x10000000 ;  /* 0x1000000000117882 */ /* 0x000fe20000000000 */
[----:B------:R-:W-:Y:S01]  /*47e0*/  UMOV UR28, UR36 ;  /* 0x00000024001c7c82 */ /* 0x000fe20008000000 */
[----:B------:R-:W-:Y:S03]  /*47f0*/  @!UP1 UIADD3 UR10, UPT, UPT, UR26, 0x40, URZ ;  /* 0x000000401a0a9890 */ /* 0x000fe6000fffe0ff */
[----:B--2---:R-:W2:Y:S01]  /*4800*/  @!P1 LDC R0, c[0x0][0xb20] ;  /* 0x0002c800ff009b82 */ /* 0x004ea20000000800 */
[----:B------:R-:W-:Y:S01]  /*4810*/  UMOV UR11, UR27 ;  /* 0x0000001b000b7c82 */ /* 0x000fe20008000000 */
[----:B------:R-:W-:Y:S01]  /*4820*/  IMAD.U32 R20, RZ, RZ, UR9 ;  /* 0x00000009ff147e24 */ /* 0x000fe2000f8e00ff */
[----:B------:R-:W-:Y:S05]  /*4830*/  UMOV UR9, UR25 ;  /* 0x0000001900097c82 */ /* 0x000fea0008000000 */
[----:B-1----:R-:W1:Y:S01]  /*4840*/  @!P1 LDC R3, c[0x0][0xb0c] ;  /* 0x0002c300ff039b82 */ /* 0x002e620000000800 */
[----:B------:R-:W-:Y:S01]  /*4850*/  IMAD.U32 R21, RZ, RZ, UR8 ;  /* 0x00000008ff157e24 */ /* 0x000fe2000f8e00ff */
[----:B------:R-:W-:Y:S01]  /*4860*/  @!UP1 UIADD3 UR8, UPT, UPT, UR7, 0xa00, URZ ;  /* 0x00000a0007089890 */ /* 0x000fe2000fffe0ff */
[----:B------:R-:W-:Y:S01]  /*4870*/  @!P4 R2UR UR18, R20 ;  /* 0x000000001412c2ca */ /* 0x000fe200000e0000 */
[----:B------:R-:W-:Y:S01]  /*4880*/  VOTEU.ALL UP1, P4 ;  /* 0x0000000000ff7886 */ /* 0x000fe20002020000 */
[----:B------:R-:W-:Y:S01]  /*4890*/  @!P4 IMAD.MOV.U32 R20, RZ, RZ, 0x1000 ;  /* 0x00001000ff14c424 */ /* 0x000fe200078e00ff */
[----:B------:R-:W-:Y:S01]  /*48a0*/  @!P4 R2UR UR19, R21 ;  /* 0x000000001513c2ca */ /* 0x000fe200000e0000 */
[----:B------:R-:W-:Y:S01]  /*48b0*/  UMOV UR12, UR36 ;  /* 0x00000024000c7c82 */ /* 0x000fe20008000000 */
[----:B------:R-:W-:Y:S01]  /*48c0*/  UPRMT UR14, UR37, 0x654, UR25 ;  /* 0x00000654250e7896 */ /* 0x000fe20008000019 */
[----:B------:R-:W-:Y:S10]  /*48d0*/  VIADD R30, R30, 0x1 ;  /* 0x000000011e1e7836 */ /* 0x000ff40000000000 */
[----:B------:R1:W-:Y:S02]  /*48e0*/  @!UP2 UTMALDG.3D [UR24], [UR18], desc[UR16] ;  /* 0x000010181200a5b4 */ /* 0x0003e40008011000 */
[----:B-1----:R-:W-:Y:S01]  /*48f0*/  @!P1 ISETP.NE.AND P2, PT, R3, 0x1, PT ;  /* 0x000000010300980c */ /* 0x002fe20003f45270 */
[C---:B----4-:R-:W-:Y:S01]  /*4900*/  @!P1 IMAD.HI.U32 R14, R13.reuse, R14, RZ ;  /* 0x0000000e0d0e9227 */ /* 0x050fe200078e00ff */
[----:B-----5:R-:W-:Y:S01]  /*4910*/  @!P1 ISETP.NE.AND P0, PT, R10, 0x1, PT ;  /* 0x000000010a00980c */ /* 0x020fe20003f05270 */
[----:B------:R1:W-:Y:S01]  /*4920*/  @!UP1 UTMALDG.3D [UR8], [UR18], desc[UR16] ;  /* 0x00001008120095b4 */ /* 0x0003e20008011000 */
[----:B------:R1:W-:Y:S01]  /*4930*/  @!P4 SYNCS.ARRIVE.TRANS64.RED.A0TR RZ, [UR7+0x30], R20 ;  /* 0x00003014ffffc9a7 */ /* 0x0003e20008300407 */
[C---:B------:R-:W-:Y:S01]  /*4940*/  @!P1 IMAD.HI.U32 R11, R8.reuse, R11, RZ ;  /* 0x0000000b080b9227 */ /* 0x040fe200078e00ff */
[----:B------:R-:W-:Y:S04]  /*4950*/  @!P1 SHF.R.U32.HI R14, RZ, R15, R14 ;  /* 0x0000000fff0e9219 */ /* 0x000fe8000001160e */
[----:B--2---:R-:W-:Y:S02]  /*4960*/  @!P1 SHF.R.U32.HI R9, RZ, R0, R11 ;  /* 0x00000000ff099219 */ /* 0x004fe4000001160b */
[----:B------:R-:W-:Y:S02]  /*4970*/  @!P1 SEL R14, R13, R14, !P2 ;  /* 0x0000000e0d0e9207 */ /* 0x000fe40005000000 */
[----:B------:R-:W-:Y:S05]  /*4980*/  @!P1 SEL R9, R8, R9, !P0 ;  /* 0x0000000908099207 */ /* 0x000fea0004000000 */
[----:B------:R-:W-:Y:S01]  /*4990*/  @!P1 IMAD.IADD R0, R9, 0x1, -R14 ;  /* 0x0000000109009824 */ /* 0x000fe200078e0a0e */
[----:B------:R-:W-:Y:S01]  /*49a0*/  SYNCS.ARRIVE.TRANS64.RED.A1T0 RZ, [UR14], RZ ;  /* 0x000000ffffff79a7 */ /* 0x000fe2000810040e */
[----:B------:R-:W-:Y:S02]  /*49b0*/  @!P1 IMAD.IADD R9, R14, 0x1, -R9 ;  /* 0x000000010e099824 */ /* 0x000fe400078e0a09 */
[----:B------:R-:W-:Y:S02]  /*49c0*/  @!P1 IMAD R13, R0, R3, R13 ;  /* 0x00000003000d9224 */ /* 0x000fe400078e020d */
[----:B------:R-:W-:Y:S01]  /*49d0*/  @!P1 IMAD R8, R9, R10, R8 ;  /* 0x0000000a09089224 */ /* 0x000fe200078e0208 */
[----:B------:R-:W2:Y:S02]  /*49e0*/  SYNCS.PHASECHK.TRANS64.TRYWAIT P5, [UR7+0x48], R12 ;  /* 0x0000480cff0075a7 */ /* 0x000ea400080a1107 */
[----:B-12---:R-:W-:Y:S05]  /*49f0*/  @!P5 BRA `(.L_x_92) ;  /* 0x0000003400ccd947 */ /* 0x006fea0003800000 */
.L_x_155:
[----:B-1----:R-:W-:Y:S01]  /*4a00*/  @!P4 IADD3 R3, P0, PT, R32, 0x580, RZ ;  /* 0x000005802003c810 */ /* 0x002fe20007f1e0ff */
[----:B------:R-:W-:Y:S01]  /*4a10*/  VOTEU.ALL UP1, P4 ;  /* 0x0000000000ff7886 */ /* 0x000fe20002020000 */
[----:B------:R-:W-:Y:S01]  /*4a20*/  VOTEU.ALL UP2, P4 ;  /* 0x0000000000ff7886 */ /* 0x000fe20002040000 */
[----:B------:R-:W-:Y:S01]  /*4a30*/  UMOV UR14, 0x0 ;  /* 0x00000000000e7882 */ /* 0x000fe20000000000 */
[----:B------:R-:W-:Y:S01]  /*4a40*/  @!P4 R2UR UR9, R3 ;  /* 0x000000000309c2ca */ /* 0x000fe200000e0000 */
[----:B------:R-:W-:Y:S01]  /*4a50*/  @!P4 IMAD.X R0, RZ, RZ, R33, P0 ;  /* 0x000000ffff00c224 */ /* 0x000fe200000e0621 */
[----:B------:R-:W-:Y:S01]  /*4a60*/  @!UP1 UIADD3 UR17, UPT, UPT, UR7, 0x38, URZ ;  /* 0x0000003807119890 */ /* 0x000fe2000fffe0ff */
[----:B------:R-:W-:Y:S01]  /*4a70*/  ISETP.NE.AND P0, PT, R30, 0x2, PT ;  /* 0x000000021e00780c */ /* 0x000fe20003f05270 */
[----:B------:R-:W-:Y:S01]  /*4a80*/  @!UP1 UIADD3 UR18, UPT, UPT, UR26, 0x20, URZ ;  /* 0x000000201a129890 */ /* 0x000fe2000fffe0ff */
[----:B------:R-:W-:Y:S01]  /*4a90*/  LOP3.LUT R31, R31, 0x1, RZ, 0x3c, !PT ;  /* 0x000000011f1f7812 */ /* 0x000fe200078e3cff */
[----:B------:R-:W-:Y:S01]  /*4aa0*/  @!UP1 UIADD3 UR16, UPT, UPT, UR7, 0x1200, URZ ;  /* 0x0000120007109890 */ /* 0x000fe2000fffe0ff */
[----:B------:R-:W-:Y:S01]  /*4ab0*/  @!P4 R2UR UR8, R0 ;  /* 0x000000000008c2ca */ /* 0x000fe200000e0000 */
[----:B------:R-:W-:Y:S01]  /*4ac0*/  UMOV UR15, 0x10000000 ;  /* 0x10000000000f7882 */ /* 0x000fe20000000000 */
[----:B------:R-:W-:Y:S01]  /*4ad0*/  UMOV UR19, UR27 ;  /* 0x0000001b00137c82 */ /* 0x000fe20008000000 */
[----:B------:R-:W-:Y:S01]  /*4ae0*/  UMOV UR20, UR36 ;  /* 0x0000002400147c82 */ /* 0x000fe20008000000 */
[----:B------:R-:W-:Y:S01]  /*4af0*/  @!UP1 UIADD3 UR10, UPT, UPT, UR26, 0x60, URZ ;  /* 0x000000601a0a9890 */ /* 0x000fe2000fffe0ff */
[----:B------:R-:W-:Y:S01]  /*4b00*/  SEL R0, RZ, 0x1, P0 ;  /* 0x00000001ff007807 */ /* 0x000fe20000000000 */
[----:B------:R-:W-:Y:S01]  /*4b10*/  IMAD.U32 R10, RZ, RZ, UR9 ;  /* 0x00000009ff0a7e24 */ /* 0x000fe2000f8e00ff */
[----:B------:R-:W-:Y:S01]  /*4b20*/  UMOV UR11, UR27 ;  /* 0x0000001b000b7c82 */ /* 0x000fe20008000000 */
[----:B------:R-:W-:Y:S01]  /*4b30*/  UMOV UR12, UR36 ;  /* 0x00000024000c7c82 */ /* 0x000fe20008000000 */
[----:B------:R-:W-:Y:S01]  /*4b40*/  UMOV UR9, UR17 ;  /* 0x0000001100097c82 */ /* 0x000fe20008000000 */
[----:B------:R-:W-:Y:S01]  /*4b50*/  @P3 R2UR UR36, R28 ;  /* 0x000000001c2432ca */ /* 0x000fe200000e0000 */
[----:B------:R-:W-:Y:S01]  /*4b60*/  IMAD.IADD R20, R8, 0x1, R83 ;  /* 0x0000000108147824 */ /* 0x000fe200078e0253 */
[----:B------:R-:W-:Y:S01]  /*4b70*/  @!P4 R2UR UR22, R10 ;  /* 0x000000000a16c2ca */ /* 0x000fe200000e0000 */
[----:B------:R-:W-:Y:S01]  /*4b80*/  IMAD.U32 R11, RZ, RZ, UR8 ;  /* 0x00000008ff0b7e24 */ /* 0x000fe2000f8e00ff */
[----:B------:R-:W-:Y:S01]  /*4b90*/  @!UP1 UIADD3 UR8, UPT, UPT, UR7, 0x1a00, URZ ;  /* 0x00001a0007089890 */ /* 0x000fe2000fffe0ff */
[----:B------:R-:W-:Y:S01]  /*4ba0*/  LOP3.LUT R29, R29, R0, RZ, 0x3c, !PT ;  /* 0x000000001d1d7212 */ /* 0x000fe200078e3cff */
[----:B------:R-:W-:Y:S01]  /*4bb0*/  VOTEU.ALL UP1, P4 ;  /* 0x0000000000ff7886 */ /* 0x000fe20002020000 */
[----:B------:R-:W-:Y:S01]  /*4bc0*/  IMAD.IADD R21, R13, 0x1, R90 ;  /* 0x000000010d157824 */ /* 0x000fe200078e025a */
[----:B------:R-:W-:Y:S02]  /*4bd0*/  @!P4 R2UR UR23, R11 ;  /* 0x000000000b17c2ca */ /* 0x000fe400000e0000 */
[----:B------:R-:W-:Y:S11]  /*4be0*/  SEL R30, R30, RZ, P0 ;  /* 0x000000ff1e1e7207 */ /* 0x000ff60000000000 */
[----:B------:R2:W-:Y:S01]  /*4bf0*/  @!UP2 UTMALDG.3D [UR16], [UR22], desc[UR14] ;  /* 0x00000e101600a5b4 */ /* 0x0005e20008011000 */
[----:B------:R2:W-:Y:S01]  /*4c00*/  @!UP1 UTMALDG.3D [UR8], [UR22], desc[UR14] ;  /* 0x00000e08160095b4 */ /* 0x0005e20008011000 */
[----:B------:R2:W-:Y:S01]  /*4c10*/  @!P4 SYNCS.ARRIVE.TRANS64.RED.A0TR RZ, [UR7+0x38], R23 ;  /* 0x00003817ffffc9a7 */ /* 0x0005e20008300407 */
[----:B------:R-:W-:Y:S01]  /*4c20*/  UPLOP3.LUT UP1, UPT, UPT, UPT, UPT, 0x80, 0x8 ;  /* 0x000000000008789c */ /* 0x000fe20003f2f070 */
[----:B------:R-:W-:Y:S01]  /*4c30*/  SYNCS.ARRIVE.TRANS64.RED.A1T0 RZ, [UR13], RZ ;  /* 0x000000ffffff79a7 */ /* 0x000fe2000810040d */
[----:B------:R-:W-:Y:S09]  /*4c40*/  @P3 BRA `(.L_x_93) ;  /* 0xfffffff400203947 */ /* 0x000ff2000383ffff */
[----:B------:R-:W-:-:S04]  /*4c50*/  SHF.L.U32 R3, R31, 0x1f, RZ ;  /* 0x0000001f1f037819 */ /* 0x000fc800000006ff */
[----:B------:R-:W1:Y:S02]  /*4c60*/  SYNCS.PHASECHK.TRANS64.TRYWAIT P0, [UR7+0x40], R3 ;  /* 0x00004003ff0075a7 */ /* 0x000e640008001107 */
[----:B-1----:R-:W-:Y:S05]  /*4c70*/  @!P0 BRA `(.L_x_94) ;  /* 0x0000003400448947 */ /* 0x002fea0003800000 */
.L_x_157:
[----:B-1----:R-:W-:-:S07]  /*4c80*/  MOV R0, UR7 ;  /* 0x0000000700007c02 */ /* 0x002fce0008000f00 */
.L_x_95:
[----:B-1----:R-:W-:-:S04]  /*4c90*/  SHF.L.U32 R3, R31, 0x1f, RZ ;  /* 0x0000001f1f037819 */ /* 0x002fc800000006ff */
[----:B------:R1:W4:Y:S03]  /*4ca0*/  SYNCS.PHASECHK.TRANS64.TRYWAIT P0, [R0+URZ+0x48], R3 ;  /* 0x00004803000075a7 */ /* 0x00032600080011ff */
[----:B----4-:R-:W-:Y:S05]  /*4cb0*/  @!P0 NANOSLEEP.SYNCS 0x989680 ;  /* 0x009896800000895d */ /* 0x010fea0003900000 */
[----:B------:R-:W4:Y:S02]  /*4cc0*/  @!P0 SYNCS.PHASECHK.TRANS64 P0, [R0+URZ+0x48], R3 ;  /* 0x00004803000085a7 */ /* 0x000f2400080010ff */
[----:B--2-4-:R-:W-:Y:S05]  /*4cd0*/  @P0 EXIT ;  /* 0x000000000000094d */ /* 0x014fea0003800000 */
[----:B------:R-:W-:Y:S05]  /*4ce0*/  BRA `(.L_x_95) ;  /* 0xfffffffc00e87947 */ /* 0x000fea000383ffff */
.L_x_84:
[----:B------:R-:W-:-:S06]  /*4cf0*/  UISETP.GE.AND UP1, UPT, UR10, 0x4, UPT ;  /* 0x000000040a00788c */ /* 0x000fcc000bf26270 */
[----:B------:R-:W-:-:S13]  /*4d00*/  PLOP3.LUT P0, PT, PT, PT, UP1, 0x80, 0x8 ;  /* 0x000000000008781c */ /* 0x000fda0003f0f018 */
[----:B------:R-:W-:Y:S05]  /*4d10*/  @!P0 EXIT ;  /* 0x000000000000894d */ /* 0x000fea0003800000 */
[----:B------:R-:W-:Y:S01]  /*4d20*/  BAR.SYNC.DEFER_BLOCKING 0x6, 0xa0 ;  /* 0x0182800000007b1d */ /* 0x000fe20000010000 */
[C---:B------:R-:W-:Y:S01]  /*4d30*/  IMAD.SHL.U32 R96, R108.reuse, 0x20, RZ ;  /* 0x000000206c607824 */ /* 0x040fe200078e00ff */
[----:B------:R-:W-:Y:S01]  /*4d40*/  CS2R R104, SRZ ;  /* 0x0000000000687805 */ /* 0x000fe2000001ff00 */
[C---:B------:R-:W-:Y:S02]  /*4d50*/  IMAD.SHL.U32 R4, R97.reuse, 0x200000, RZ ;  /* 0x0020000061047824 */ /* 0x040fe400078e00ff */
[C---:B------:R-:W-:Y:S01]  /*4d60*/  IMAD.SHL.U32 R2, R108.reuse, 0x4, RZ ;  /* 0x000000046c027824 */ /* 0x040fe200078e00ff */
[----:B------:R-:W-:Y:S02]  /*4d70*/  UMOV UR49, 0x400 ;  /* 0x0000040000317882 */ /* 0x000fe40000000000 */
[----:B------:R-:W1:Y:S01]  /*4d80*/  LDC R93, c[0x0][0x370] ;  /* 0x0000dc00ff5d7b82 */ /* 0x000e620000000800 */
[----:B------:R-:W-:Y:S01]  /*4d90*/  ULEA UR49, UR37, UR49, 0x18 ;  /* 0x0000003125317291 */ /* 0x000fe2000f8ec0ff */
[----:B------:R-:W-:Y:S01]  /*4da0*/  IMAD.U32 R47, R108, 0x10000, RZ ;  /* 0x000100006c2f7824 */ /* 0x000fe200078e00ff */
[C---:B------:R-:W-:Y:S01]  /*4db0*/  LOP3.LUT R3, R96.reuse, 0x80, RZ, 0xc0, !PT ;  /* 0x0000008060037812 */ /* 0x040fe200078ec0ff */
[----:B------:R-:W-:Y:S01]  /*4dc0*/  IMAD.SHL.U32 R6, R97, 0x400, RZ ;  /* 0x0000040061067824 */ /* 0x000fe200078e00ff */
[----:B------:R-:W-:Y:S01]  /*4dd0*/  LOP3.LUT R95, R96, 0xb60, RZ, 0xc0, !PT ;  /* 0x00000b60605f7812 */ /* 0x000fe200078ec0ff */
[----:B------:R-:W-:Y:S01]  /*4de0*/  UIADD3 UR4, UPT, UPT, UR49, 0x2200, URZ ;  /* 0x0000220031047890 */ /* 0x000fe2000fffe0ff */
[----:B------:R-:W-:Y:S01]  /*4df0*/  LOP3.LUT R4, R4, 0x200000, RZ, 0xc0, !PT ;  /* 0x0020000004047812 */ /* 0x000fe200078ec0ff */
[----:B------:R-:W2:Y:S01]  /*4e00*/  LDC R42, c[0x0][0xb0c] ;  /* 0x0002c300ff2a7b82 */ /* 0x000ea20000000800 */
[----:B------:R-:W-:Y:S01]  /*4e10*/  LOP3.LUT R2, R3, 0x10, R2, 0xf8, !PT ;  /* 0x0000001003027812 */ /* 0x000fe200078ef802 */
[----:B------:R-:W-:Y:S01]  /*4e20*/  IMAD.MOV.U32 R44, RZ, RZ, RZ ;  /* 0x000000ffff2c7224 */ /* 0x000fe200078e00ff */
[----:B------:R-:W-:Y:S01]  /*4e30*/  LOP3.LUT R95, R95, 0x400, R6, 0xf8, !PT ;  /* 0x000004005f5f7812 */ /* 0x000fe200078ef806 */
[----:B------:R-:W-:Y:S01]  /*4e40*/  IMAD.MOV.U32 R106, RZ, RZ, RZ ;  /* 0x000000ffff6a7224 */ /* 0x000fe200078e00ff */
[----:B------:R-:W-:Y:S01]  /*4e50*/  LOP3.LUT R47, R4, 0x400000, R47, 0xf8, !PT ;  /* 0x00400000042f7812 */ /* 0x000fe200078ef82f */
[----:B------:R-:W-:Y:S01]  /*4e60*/  IMAD.MOV.U32 R111, RZ, RZ, RZ ;  /* 0x000000ffff6f7224 */ /* 0x000fe200078e00ff */
[----:B------:R-:W-:Y:S01]  /*4e70*/  LOP3.LUT P0, RZ, R96, 0x80, RZ, 0xc0, !PT ;  /* 0x0000008060ff7812 */ /* 0x000fe2000780c0ff */
[----:B------:R-:W3:Y:S01]  /*4e80*/  LDC R92, c[0x0][0xb20] ;  /* 0x0002c800ff5c7b82 */ /* 0x000ee20000000800 */
[----:B------:R-:W4:Y:S01]  /*4e90*/  LDS R0, [UR49+0x110] ;  /* 0x00011031ff007984 */ /* 0x000f220008000800 */
[----:B------:R-:W-:Y:S01]  /*4ea0*/  LOP3.LUT R95, R95, R2, RZ, 0xfc, !PT ;  /* 0x000000025f5f7212 */ /* 0x000fe200078efcff */
[----:B------:R-:W-:Y:S01]  /*4eb0*/  IMAD.MOV.U32 R99, RZ, RZ, RZ ;  /* 0x000000ffff637224 */ /* 0x000fe200078e00ff */
[----:B------:R-:W-:Y:S01]  /*4ec0*/  P2R R2, PR, RZ, 0x1 ;  /* 0x00000001ff027803 */ /* 0x000fe20000000000 */
[----:B------:R-:W-:Y:S01]  /*4ed0*/  IMAD.U32 R107, RZ, RZ, UR4 ;  /* 0x00000004ff6b7e24 */ /* 0x000fe2000f8e00ff */
[----:B------:R-:W-:Y:S01]  /*4ee0*/  LOP3.LUT R108, R108, 0x60, RZ, 0xc0, !PT ;  /* 0x000000606c6c7812 */ /* 0x000fe200078ec0ff */
[----:B------:R-:W1:Y:S01]  /*4ef0*/  LDCU.64 UR52, c[0x0][0x348] ;  /* 0x00006900ff3477ac */ /* 0x000e620008000a00 */
[----:B------:R-:W1:Y:S01]  /*4f00*/  LDC R41, c[0x0][0xb30] ;  /* 0x0002cc00ff297b82 */ /* 0x000e620000000800 */
[----:B------:R-:W1:Y:S01]  /*4f10*/  LDCU.64 UR38, c[0x0][0x888] ;  /* 0x00011100ff2677ac */ /* 0x000e620008000a00 */
[----:B------:R-:W1:Y:S06]  /*4f20*/  LDCU.64 UR44, c[0x0][0x890] ;  /* 0x00011200ff2c77ac */ /* 0x000e6c0008000a00 */
[----:B------:R-:W1:Y:S01]  /*4f30*/  LDC.64 R88, c[0x0][0xb10] ;  /* 0x0002c400ff587b82 */ /* 0x000e620000000a00 */
[----:B------:R-:W-:-:S07]  /*4f40*/  UIADD3 UR48, UPT, UPT, UR49, 0x200, URZ ;  /* 0x0000020031307890 */ /* 0x000fce000fffe0ff */
[----:B------:R-:W1:Y:S08]  /*4f50*/  LDC.64 R38, c[0x0][0xb18] ;  /* 0x0002c600ff267b82 */ /* 0x000e700000000a00 */
[----:B------:R-:W1:Y:S08]  /*4f60*/  LDC.64 R36, c[0x0][0xb28] ;  /* 0x0002ca00ff247b82 */ /* 0x000e700000000a00 */
[----:B------:R-:W1:Y:S01]  /*4f70*/  LDC.64 R86, c[0x0][0x8b0] ;  /* 0x00022c00ff567b82 */ /* 0x000e620000000a00 */
[----:B----4-:R-:W-:-:S07]  /*4f80*/  IMAD.IADD R47, R0, 0x1, R47 ;  /* 0x00000001002f7824 */ /* 0x010fce00078e022f */
[----:B------:R-:W4:Y:S08]  /*4f90*/  LDC.64 R84, c[0x0][0x8a8] ;  /* 0x00022a00ff547b82 */ /* 0x000f300000000a00 */
[----:B--23--:R-:W1:Y:S02]  /*4fa0*/  LDC R94, c[0x0][0x374] ;  /* 0x0000dd00ff5e7b82 */ /* 0x00ce640000000800 */
.L_x_121:
[----:B------:R-:W-:Y:S02]  /*4fb0*/  LEA R0, R111, UR49, 0x3 ;  /* 0x000000316f007c11 */ /* 0x000fe4000f8e18ff */
[----:B------:R-:W-:Y:S02]  /*4fc0*/  SHF.L.U32 R3, R105, 0x1f, RZ ;  /* 0x0000001f69037819 */ /* 0x000fe400000006ff */
[----:B------:R-:W-:Y:S02]  /*4fd0*/  LEA R16, R111, UR49, 0x4 ;  /* 0x000000316f107c11 */ /* 0x000fe4000f8e20ff */
[----:B------:R-:W2:Y:S02]  /*4fe0*/  SYNCS.PHASECHK.TRANS64.TRYWAIT P0, [R0+URZ+0x60], R3 ;  /* 0x00006003000075a7 */ /* 0x000ea400080011ff */
[----:B-12---:R-:W-:Y:S05]  /*4ff0*/  @!P0 BRA `(.L_x_96) ;  /* 0x00000030007c8947 */ /* 0x006fea0003800000 */
.L_x_158:
[----:B------:R-:W3:Y:S01]  /*5000*/  LDC.64 R12, c[0x0][0xb10] ;  /* 0x0002c400ff0c7b82 */ /* 0x000ee20000000a00 */
[----:B------:R-:W4:Y:S01]  /*5010*/  LDS.128 R16, [R16+0xf0] ;  /* 0x0000f00010107984 */ /* 0x000f220000000c00 */
[----:B-1----:R-:W-:Y:S01]  /*5020*/  ISETP.NE.AND P1, PT, R41, 0x1, PT ;  /* 0x000000012900780c */ /* 0x002fe20003f25270 */
[----:B--2---:R-:W-:Y:S01]  /*5030*/  VIADD R0, R0, 0x70 ;  /* 0x0000007000007836 */ /* 0x004fe20000000000 */
[----:B------:R-:W-:Y:S04]  /*5040*/  ISETP.GE.AND P0, PT, R40, 0x1, PT ;  /* 0x000000012800780c */ /* 0x000fe80003f06270 */
[----:B------:R-:W1:Y:S01]  /*5050*/  LDC.64 R10, c[0x0][0xb18] ;  /* 0x0002c600ff0a7b82 */ /* 0x000e620000000a00 */
[----:B------:R-:W-:Y:S01]  /*5060*/  PRMT R0, RZ, 0x654, R0 ;  /* 0x00000654ff007816 */ /* 0x000fe20000000000 */
[----:B------:R-:W-:Y:S01]  /*5070*/  @!PT LDS RZ, [RZ] ;  /* 0x00000000fffff984 */ /* 0x000fe20000000800 */
[----:B------:R-:W-:Y:S01]  /*5080*/  @!PT LDS RZ, [RZ] ;  /* 0x00000000fffff984 */ /* 0x000fe20000000800 */
[----:B------:R-:W-:Y:S01]  /*5090*/  @!PT LDS RZ, [RZ] ;  /* 0x00000000fffff984 */ /* 0x000fe20000000800 */
[----:B------:R-:W-:Y:S01]  /*50a0*/  @!PT LDS RZ, [RZ] ;  /* 0x00000000fffff984 */ /* 0x000fe20000000800 */
[----:B------:R2:W-:Y:S06]  /*50b0*/  MEMBAR.ALL.CTA ;  /* 0x0000000000007992 */ /* 0x0005ec0000008000 */
[----:B--2---:R-:W2:Y:S01]  /*50c0*/  FENCE.VIEW.ASYNC.S ;  /* 0x00000000000073c6 */ /* 0x004ea20000000000 */
[----:B------:R-:W1:Y:S08]  /*50d0*/  @!P1 LDC R14, c[0x0][0xb20] ;  /* 0x0002c800ff0e9b82 */ /* 0x000e700000000800 */
[----:B------:R-:W1:Y:S01]  /*50e0*/  @!P1 LDC R9, c[0x0][0xb0c] ;  /* 0x0002c300ff099b82 */ /* 0x000e620000000800 */
[----:B--2---:R2:W-:Y:S01]  /*50f0*/  SYNCS.ARRIVE.TRANS64.RED.A1T0 RZ, [R0+URZ], RZ ;  /* 0x000000ff00ff79a7 */ /* 0x0045e200081004ff */
[----:B----4-:R-:W-:Y:S04]  /*5100*/  LOP3.LUT P4, RZ, R18, 0x1, RZ, 0xc0, !PT ;  /* 0x0000000112ff7812 */ /* 0x010fe8000788c0ff */
[----:B------:R-:W-:Y:S09]  /*5110*/  P2R R109, PR, RZ, 0x10 ;  /* 0x00000010ff6d7803 */ /* 0x000ff20000000000 */
[----:B------:R-:W-:Y:S02]  /*5120*/  @P4 MOV R45, R16 ;  /* 0x00000010002d4202 */ /* 0x000fe40000000f00 */
[----:B------:R-:W-:Y:S01]  /*5130*/  @P4 LOP3.LUT R43, R17, 0xffff, RZ, 0xc0, !PT ;  /* 0x0000ffff112b4812 */ /* 0x000fe200078ec0ff */
[----:B--23--:R-:W-:Y:S06]  /*5140*/  @!P0 BRA `(.L_x_97) ;  /* 0x0000000000a48947 */ /* 0x00cfec0003800000 */
[----:B------:R-:W-:Y:S01]  /*5150*/  IMAD.HI.U32 R23, R94, R39, RZ ;  /* 0x000000275e177227 */ /* 0x000fe200078e00ff */
[----:B------:R-:W-:Y:S02]  /*5160*/  ISETP.NE.AND P0, PT, R38, 0x1, PT ;  /* 0x000000012600780c */ /* 0x000fe40003f05270 */
[----:B------:R-:W-:Y:S01]  /*5170*/  ISETP.NE.AND P2, PT, R40, 0x1, PT ;  /* 0x000000012800780c */ /* 0x000fe20003f45270 */
[----:B------:R-:W-:Y:S01]  /*5180*/  IMAD.HI.U32 R22, R93, R88, RZ ;  /* 0x000000585d167227 */ /* 0x000fe200078e00ff */
[----:B------:R-:W-:Y:S02]  /*5190*/  SHF.R.U32.HI R23, RZ, R92, R23 ;  /* 0x0000005cff177219 */ /* 0x000fe40000011617 */
[----:B------:R-:W-:Y:S01]  /*51a0*/  ISETP.NE.AND P3, PT, R42, 0x1, PT ;  /* 0x000000012a00780c */ /* 0x000fe20003f65270 */
[----:B------:R-:W-:Y:S01]  /*51b0*/  IMAD.HI.U32 R26, R45, R88, RZ ;  /* 0x000000582d1a7227 */ /* 0x000fe200078e00ff */
[----:B------:R-:W-:Y:S02]  /*51c0*/  SHF.R.U32.HI R22, RZ, R89, R22 ;  /* 0x00000059ff167219 */ /* 0x000fe40000011616 */
[----:B------:R-:W-:Y:S01]  /*51d0*/  SEL R3, R94, R23, !P0 ;  /* 0x000000175e037207 */ /* 0x000fe20004000000 */
[----:B------:R-:W-:Y:S01]  /*51e0*/  IMAD.HI.U32 R23, R43, R39, RZ ;  /* 0x000000272b177227 */ /* 0x000fe200078e00ff */
[----:B------:R-:W-:Y:S02]  /*51f0*/  SEL R7, R93, R22, !P3 ;  /* 0x000000165d077207 */ /* 0x000fe40005800000 */
[----:B------:R-:W-:Y:S01]  /*5200*/  SHF.R.U32.HI R26, RZ, R89, R26 ;  /* 0x00000059ff1a7219 */ /* 0x000fe2000001161a */
[-C--:B------:R-:W-:Y:S04]  /*5210*/  IMAD.HI.U32 R22, R3, R36.reuse, RZ ;  /* 0x0000002403167227 */ /* 0x080fe800078e00ff */
[----:B------:R-:W-:Y:S01]  /*5220*/  IMAD.HI.U32 R24, R7, R36, RZ ;  /* 0x0000002407187227 */ /* 0x000fe200078e00ff */
[-C--:B------:R-:W-:Y:S02]  /*5230*/  @P2 SHF.R.U32.HI R3, RZ, R37.reuse, R22 ;  /* 0x00000025ff032219 */ /* 0x080fe40000011616 */
[----:B------:R-:W-:Y:S02]  /*5240*/  SHF.R.U32.HI R22, RZ, R92, R23 ;  /* 0x0000005cff167219 */ /* 0x000fe40000011617 */
[----:B------:R-:W-:Y:S01]  /*5250*/  @P2 SHF.R.U32.HI R7, RZ, R37, R24 ;  /* 0x00000025ff072219 */ /* 0x000fe20000011618 */
[C---:B------:R-:W-:Y:S01]  /*5260*/  IMAD R2, R40.reuse, R3, RZ ;  /* 0x0000000328027224 */ /* 0x040fe200078e02ff */
[----:B------:R-:W-:Y:S02]  /*5270*/  SEL R5, R43, R22, !P0 ;  /* 0x000000162b057207 */ /* 0x000fe40004000000 */
[----:B------:R-:W-:Y:S01]  /*5280*/  SEL R3, R45, R26, !P3 ;  /* 0x0000001a2d037207 */ /* 0x000fe20005800000 */
[----:B------:R-:W-:Y:S01]  /*5290*/  IMAD R4, R40, R7, RZ ;  /* 0x0000000728047224 */ /* 0x000fe200078e02ff */
[C---:B------:R-:W-:Y:S01]  /*52a0*/  ISETP.GE.AND P0, PT, R5.reuse, R2, PT ;  /* 0x000000020500720c */ /* 0x040fe20003f06270 */
[----:B------:R-:W-:Y:S03]  /*52b0*/  IMAD.HI.U32 R6, R5, R36, RZ ;  /* 0x0000002405067227 */ /* 0x000fe600078e00ff */
[----:B------:R-:W-:Y:S01]  /*52c0*/  ISETP.GE.OR P0, PT, R3, R4, P0 ;  /* 0x000000040300720c */ /* 0x000fe20000706670 */
[----:B------:R-:W-:Y:S01]  /*52d0*/  IMAD.MOV R4, RZ, RZ, -R3 ;  /* 0x000000ffff047224 */ /* 0x000fe200078e0a03 */
[-C--:B------:R-:W-:Y:S03]  /*52e0*/  SHF.R.U32.HI R6, RZ, R37.reuse, R6 ;  /* 0x00000025ff067219 */ /* 0x080fe60000011606 */
[----:B------:R-:W-:Y:S01]  /*52f0*/  IMAD R45, R42, R4, R45 ;  /* 0x000000042a2d7224 */ /* 0x000fe200078e022d */
[----:B------:R-:W-:Y:S05]  /*5300*/  SEL R15, R5, R6, !P2 ;  /* 0x00000006050f7207 */ /* 0x000fea0005000000 */
[----:B------:R-:W-:Y:S02]  /*5310*/  IMAD.MOV R6, RZ, RZ, -R15 ;  /* 0x000000ffff067224 */ /* 0x000fe400078e0a0f */
[C---:B------:R-:W-:Y:S04]  /*5320*/  @!P0 IMAD.HI.U32 R2, R3.reuse, R36, RZ ;  /* 0x0000002403028227 */ /* 0x040fe800078e00ff */
[----:B------:R-:W-:Y:S01]  /*5330*/  IMAD R6, R40, R6, R5 ;  /* 0x0000000628067224 */ /* 0x000fe200078e0205 */
[----:B------:R-:W-:Y:S04]  /*5340*/  @!P0 SHF.R.U32.HI R2, RZ, R37, R2 ;  /* 0x00000025ff028219 */ /* 0x000fe80000011602 */
[----:B------:R-:W-:Y:S02]  /*5350*/  @!P0 SEL R0, R3, R2, !P2 ;  /* 0x0000000203008207 */ /* 0x000fe40005000000 */
[----:B------:R-:W-:Y:S02]  /*5360*/  IADD3 R2, PT, PT, -R5, RZ, RZ ;  /* 0x000000ff05027210 */ /* 0x000fe40007ffe1ff */
[----:B------:R-:W-:Y:S01]  /*5370*/  @!P0 IADD3 R8, PT, PT, R15, -R0, RZ ;  /* 0x800000000f088210 */ /* 0x000fe20007ffe0ff */
[----:B------:R-:W-:Y:S02]  /*5380*/  @!P0 IMAD R0, R7, R6, R0 ;  /* 0x0000000607008224 */ /* 0x000fe400078e0200 */
[----:B------:R-:W-:Y:S02]  /*5390*/  IMAD R43, R38, R2, R43 ;  /* 0x00000002262b7224 */ /* 0x000fe400078e022b */
[----:B------:R-:W-:Y:S02]  /*53a0*/  @!P0 IMAD R5, R8, R40, R3 ;  /* 0x0000002808058224 */ /* 0x000fe400078e0203 */
[----:B------:R-:W-:Y:S04]  /*53b0*/  @!P0 IMAD.MOV.U32 R3, RZ, RZ, R0 ;  /* 0x000000ffff038224 */ /* 0x000fe800078e0000 */
[----:B------:R-:W-:Y:S02]  /*53c0*/  IMAD R45, R3, R42, R45 ;  /* 0x0000002a032d7224 */ /* 0x000fe400078e022d */
[----:B------:R-:W-:Y:S07]  /*53d0*/  IMAD R43, R5, R38, R43 ;  /* 0x00000026052b7224 */ /* 0x000fee00078e022b */
.L_x_97:
[----:B-1----:R-:W-:Y:S01]  /*53e0*/  @!P1 ISETP.NE.AND P0, PT, R10, 0x1, PT ;  /* 0x000000010a00980c */ /* 0x002fe20003f05270 */
[----:B------:R-:W-:Y:S01]  /*53f0*/  @!P1 IMAD.HI.U32 R0, R45, R12, RZ ;  /* 0x0000000c2d009227 */ /* 0x000fe200078e00ff */
[----:B------:R-:W-:Y:S01]  /*5400*/  @!P1 ISETP.NE.AND P2, PT, R9, 0x1, PT ;  /* 0x000000010900980c */ /* 0x000fe20003f45270 */
[----:B------:R-:W-:Y:S01]  /*5410*/  ULOP3.LUT UP0, URZ, UR48, 0x90, URZ, 0xc0, !UPT ;  /* 0x0000009030ff7892 */ /* 0x000fe2000f80c0ff */
[----:B------:R-:W-:Y:S01]  /*5420*/  R2UR UR42, R21 ;  /* 0x00000000152a72ca */ /* 0x000fe200000e0000 */
[----:B------:R-:W-:Y:S01]  /*5430*/  @!P1 IMAD.HI.U32 R3, R43, R11, RZ ;  /* 0x0000000b2b039227 */ /* 0x000fe200078e00ff */
[----:B------:R-:W-:Y:S02]  /*5440*/  @!P1 SHF.R.U32.HI R0, RZ, R13, R0 ;  /* 0x0000000dff009219 */ /* 0x000fe40000011600 */
[----:B------:R-:W-:Y:S01]  /*5450*/  R2UR UR41, R20 ;  /* 0x00000000142972ca */ /* 0x000fe200000e0000 */
[----:B------:R-:W-:Y:S01]  /*5460*/  VIADD R111, R111, 0x1 ;  /* 0x000000016f6f7836 */ /* 0x000fe20000000000 */
[----:B------:R-:W-:Y:S02]  /*5470*/  @!P1 SHF.R.U32.HI R2, RZ, R14, R3 ;  /* 0x0000000eff029219 */ /* 0x000fe40000011603 */
[----:B------:R-:W-:Y:S02]  /*5480*/  @!P1 SEL R3, R45, R0, !P2 ;  /* 0x000000002d039207 */ /* 0x000fe40005000000 */
[----:B------:R-:W-:Y:S02]  /*5490*/  @!P1 SEL R2, R43, R2, !P0 ;  /* 0x000000022b029207 */ /* 0x000fe40004000000 */
[----:B------:R-:W-:Y:S01]  /*54a0*/  @P4 SHF.R.U32.HI R98, RZ, 0x10, R17 ;  /* 0x00000010ff624819 */ /* 0x000fe20000011611 */
[----:B------:R-:W-:Y:S02]  /*54b0*/  USHF.L.U32 UR42, UR42, 0x6, URZ ;  /* 0x000000062a2a7899 */ /* 0x000fe400080006ff */
[----:B------:R-:W-:Y:S02]  /*54c0*/  @!P1 IMAD.IADD R0, R2, 0x1, -R3 ;  /* 0x0000000102009824 */ /* 0x000fe400078e0a03 */
[----:B------:R-:W-:Y:S01]  /*54d0*/  @!P1 IMAD.IADD R2, R3, 0x1, -R2 ;  /* 0x0000000103029824 */ /* 0x000fe200078e0a02 */
[----:B------:R-:W-:Y:S01]  /*54e0*/  USHF.L.U32 UR41, UR41, 0x7, URZ ;  /* 0x0000000729297899 */ /* 0x000fe200080006ff */
[----:B------:R-:W-:Y:S02]  /*54f0*/  @!P1 IMAD R45, R0, R9, R45 ;  /* 0x00000009002d9224 */ /* 0x000fe400078e022d */
[----:B------:R-:W-:Y:S01]  /*5500*/  @!P1 IMAD R43, R2, R10, R43 ;  /* 0x0000000a022b9224 */ /* 0x000fe200078e022b */
[----:B------:R-:W-:Y:S08]  /*5510*/  BRA.U !UP0, `(.L_x_98) ;  /* 0x0000000108407547 */ /* 0x000ff0000b800000 */
[----:B------:R-:W1:Y:S01]  /*5520*/  LDCU.64 UR8, c[0x4][0x80] ;  /* 0x01001000ff0877ac */ /* 0x000e620008000a00 */
[----:B------:R-:W-:Y:S01]  /*5530*/  MOV R3, 0x0 ;  /* 0x0000000000037802 */ /* 0x000fe20000000f00 */
[----:B------:R-:W-:Y:S02]  /*5540*/  HFMA2 R12, -RZ, RZ, 0, 5.9604644775390625e-08 ;  /* 0x00000001ff0c7431 */ /* 0x000fe400000001ff */
[----:B------:R-:W-:Y:S02]  /*5550*/  IMAD.MOV.U32 R8, RZ, RZ, 0x70 ;  /* 0x00000070ff087424 */ /* 0x000fe400078e00ff */
[----:B------:R-:W-:Y:S01]  /*5560*/  IMAD.MOV.U32 R13, RZ, RZ, RZ ;  /* 0x000000ffff0d7224 */ /* 0x000fe200078e00ff */
[----:B------:R-:W2:Y:S01]  /*5570*/  LDCU.64 UR6, c[0x4][0x88] ;  /* 0x01001100ff0677ac */ /* 0x000ea20008000a00 */
[----:B------:R-:W3:Y:S01]  /*5580*/  LDC.64 R2, c[0x4][R3] ;  /* 0x0100000003027b82 */ /* 0x000ee20000000a00 */
[----:B------:R-:W4:Y:S01]  /*5590*/  LDCU.64 UR4, c[0x4][0x8] ;  /* 0x01000100ff0477ac */ /* 0x000f220008000a00 */
[----:B-1----:R-:W-:Y:S01]  /*55a0*/  MOV R5, UR9 ;  /* 0x0000000900057c02 */ /* 0x002fe20008000f00 */
[----:B------:R-:W-:Y:S01]  /*55b0*/  IMAD.U32 R4, RZ, RZ, UR8 ;  /* 0x00000008ff047e24 */ /* 0x000fe2000f8e00ff */
[----:B--2---:R-:W-:Y:S01]  /*55c0*/  MOV R7, UR7 ;  /* 0x0000000700077c02 */ /* 0x004fe20008000f00 */
[----:B------:R-:W-:Y:S01]  /*55d0*/  IMAD.U32 R6, RZ, RZ, UR6 ;  /* 0x00000006ff067e24 */ /* 0x000fe2000f8e00ff */
[----:B----4-:R-:W-:Y:S01]  /*55e0*/  MOV R11, UR5 ;  /* 0x00000005000b7c02 */ /* 0x010fe20008000f00 */
[----:B------:R-:W-:Y:S02]  /*55f0*/  IMAD.U32 R10, RZ, RZ, UR4 ;  /* 0x00000004ff0a7e24 */ /* 0x000fe4000f8e00ff */
[----:B------:R-:W-:Y:S07]  /*5600*/  LEPC R20, `(.L_x_98) ;  /* 0x000000001014794e */ /* 0x000fee0000000000 */
[----:B---3-5:R-:W-:Y:S05]  /*5610*/  CALL.ABS.NOINC R2 ;  /* 0x0000000002007343 */ /* 0x028fea0003c00000 */
.L_x_98:
[----:B------:R-:W-:Y:S01]  /*5620*/  LOP3.LUT P0, RZ, R107, 0x90, RZ, 0xc0, !PT ;  /* 0x000000906bff7812 */ /* 0x000fe2000780c0ff */
[----:B------:R-:W-:Y:S11]  /*5630*/  BSSY.RECONVERGENT B6, `(.L_x_99) ;  /* 0x0000013000067945 */ /* 0x000ff60003800200 */
[----:B------:R-:W-:Y:S01]  /*5640*/  @!UPT UIADD3 URZ, UPT, UPT, URZ, URZ, URZ ;  /* 0x000000fffffff290 */ /* 0x000fe2000fffe0ff */
[----:B------:R-:W-:Y:S05]  /*5650*/  @!P0 BRA `(.L_x_100) ;  /* 0x0000000000408947 */ /* 0x000fea0003800000 */
        /* <DEDUP_REMOVED lines=16> */
.L_x_100:
[----:B------:R-:W-:Y:S05]  /*5760*/  BSYNC.RECONVERGENT B6 ;  /* 0x0000000000067941 */ /* 0x000fea0003800200 */
.L_x_99:
[----:B------:R-:W-:Y:S01]  /*5770*/  ISETP.NE.U32.AND P4, PT, R86, RZ, PT ;  /* 0x000000ff5600720c */ /* 0x000fe20003f85070 */
[----:B------:R-:W-:Y:S01]  /*5780*/  UISETP.NE.AND UP2, UPT, UR50, URZ, UPT ;  /* 0x000000ff3200728c */ /* 0x000fe2000bf45270 */
[----:B------:R-:W-:Y:S01]  /*5790*/  ISETP.NE.U32.AND P3, PT, RZ, UR38, PT ;  /* 0x00000026ff007c0c */ /* 0x000fe2000bf65070 */
[----:B------:R-:W-:Y:S01]  /*57a0*/  UISETP.NE.U32.AND UP1, UPT, UR44, URZ, UPT ;  /* 0x000000ff2c00728c */ /* 0x000fe2000bf25070 */
[----:B------:R-:W-:Y:S01]  /*57b0*/  ISETP.NE.AND.EX P4, PT, R87, RZ, PT, P4 ;  /* 0x000000ff5700720c */ /* 0x000fe20003f85340 */
[----:B------:R-:W-:Y:S01]  /*57c0*/  UPLOP3.LUT UP0, UPT, UPT, UPT, UPT, 0x40, 0x4 ;  /* 0x000000000004789c */ /* 0x000fe20003f0e870 */
[----:B------:R-:W-:Y:S01]  /*57d0*/  ISETP.NE.AND.EX P3, PT, RZ, UR39, PT, P3 ;  /* 0x00000027ff007c0c */ /* 0x000fe2000bf65330 */
[----:B------:R-:W-:Y:S01]  /*57e0*/  UISETP.NE.AND.EX UP1, UPT, UR45, URZ, UPT, UP1 ;  /* 0x000000ff2d00728c */ /* 0x000fe2000bf25310 */
[----:B------:R-:W-:Y:S04]  /*57f0*/  PLOP3.LUT P1, PT, PT, PT, UP2, 0x80, 0x8 ;  /* 0x000000000008781c */ /* 0x000fe80003f2f028 */
[----:B------:R-:W-:Y:S06]  /*5800*/  @UP2 UPLOP3.LUT UP0, UPT, UPT, UPT, UP1, 0x80, 0x8 ;  /* 0x000000000008289c */ /* 0x000fec0003f0f010 */
[----:B------:R-:W-:Y:S01]  /*5810*/  PLOP3.LUT P0, PT, PT, PT, UP0, 0x80, 0x8 ;  /* 0x000000000008781c */ /* 0x000fe20003f0f008 */
[----:B------:R-:W-:Y:S01]  /*5820*/  @!UPT UIADD3 URZ, UPT, UPT, URZ, URZ, URZ ;  /* 0x000000fffffff290 */ /* 0x000fe2000fffe0ff */
[----:B------:R-:W-:Y:S11]  /*5830*/  BRA.U !UP1, `(.L_x_101) ;  /* 0x0000000109387547 */ /* 0x000ff6000b800000 */
[----:B------:R-:W-:Y:S01]  /*5840*/  UISETP.NE.U32.AND UP0, UPT, UR38, URZ, UPT ;  /* 0x000000ff2600728c */ /* 0x000fe2000bf05070 */
[----:B------:R-:W-:Y:S02]  /*5850*/  HFMA2 R0, -RZ, RZ, 0, 5.9604644775390625e-08 ;  /* 0x00000001ff007431 */ /* 0x000fe400000001ff */
[----:B------:R-:W-:Y:S01]  /*5860*/  IMAD.MOV.U32 R91, RZ, RZ, 0x1 ;  /* 0x00000001ff5b7424 */ /* 0x000fe200078e00ff */
[----:B------:R-:W-:Y:S06]  /*5870*/  UISETP.NE.AND.EX UP0, UPT, UR39, URZ, UPT, UP0 ;  /* 0x000000ff2700728c */ /* 0x000fec000bf05300 */
[----:B------:R-:W-:Y:S05]  /*5880*/  PLOP3.LUT P2, PT, PT, PT, UP0, 0x80, 0x8 ;  /* 0x000000000008781c */ /* 0x000fea0003f4f008 */
[----:B------:R-:W1:Y:S01]  /*5890*/  @UP0 LDCU.64 UR6, c[0x0][0x888] ;  /* 0x00011100ff0607ac */ /* 0x000e620008000a00 */
[----:B------:R-:W-:Y:S07]  /*58a0*/  @UP0 UIMAD UR4, UR36, UR44, URZ ;  /* 0x0000002c240402a4 */ /* 0x000fee000f8e02ff */
[----:B------:R-:W-:Y:S01]  /*58b0*/  @!P2 PRMT R91, R0, 0x7610, R91 ;  /* 0x00007610005ba816 */ /* 0x000fe2000000005b */
[----:B-1----:R-:W-:Y:S03]  /*58c0*/  @UP0 UIMAD.WIDE UR6, UR4, 0x4, UR6 ;  /* 0x00000004040608a5 */ /* 0x002fe6000f8e0206 */
[----:B------:R-:W1:Y:S03]  /*58d0*/  @!UP0 LDCU UR4, c[0x0][0x880] ;  /* 0x00011000ff0487ac */ /* 0x000e660008000800 */
[----:B------:R-:W-:Y:S01]  /*58e0*/  IMAD.U32 R2, RZ, RZ, UR6 ;  /* 0x00000006ff027e24 */ /* 0x000fe2000f8e00ff */
[----:B------:R-:W-:Y:S05]  /*58f0*/  MOV R3, UR7 ;  /* 0x0000000700037c02 */ /* 0x000fea0008000f00 */
[----:B-----5:R2:W5:Y:S02]  /*5900*/  @P2 LDG.E R50, desc[UR46][R2.64] ;  /* 0x0000002e02322981 */ /* 0x020564000c1e1900 */
[----:B-12---:R-:W-:Y:S02]  /*5910*/  @!P2 IMAD.U32 R50, RZ, RZ, UR4 ;  /* 0x00000004ff32ae24 */ /* 0x006fe4000f8e00ff */
.L_x_101:
[----:B------:R-:W-:Y:S05]  /*5920*/  @!P4 BRA `(.L_x_102) ;  /* 0x000000000020c947 */ /* 0x000fea0003800000 */
[----:B------:R-:W-:Y:S04]  /*5930*/  ISETP.NE.U32.AND P2, PT, R84, RZ, PT ;  /* 0x000000ff5400720c */ /* 0x000fe80003f45070 */
[----:B------:R-:W-:Y:S11]  /*5940*/  ISETP.NE.AND.EX P2, PT, R85, RZ, PT, P2 ;  /* 0x000000ff5500720c */ /* 0x000ff60003f45320 */
[----:B------:R-:W-:Y:S02]  /*5950*/  @!UPT UIADD3 URZ, UPT, UPT, URZ, URZ, URZ ;  /* 0x000000fffffff290 */ /* 0x000fe4000fffe0ff */
[----:B------:R-:W1:Y:S01]  /*5960*/  @P2 LDC.64 R2, c[0x0][0x8a8] ;  /* 0x00022a00ff022b82 */ /* 0x000e620000000a00 */
[----:B------:R-:W-:Y:S04]  /*5970*/  @P2 IMAD R0, R86, UR36, RZ ;  /* 0x0000002456002c24 */ /* 0x000fe8000f8e02ff */
[----:B-1----:R-:W-:Y:S05]  /*5980*/  @P2 IMAD.WIDE R2, R0, 0x4, R2 ;  /* 0x0000000400022825 */ /* 0x002fea00078e0202 */
[----:B-----5:R1:W5:Y:S02]  /*5990*/  @P2 LDG.E R46, desc[UR46][R2.64] ;  /* 0x0000002e022e2981 */ /* 0x020364000c1e1900 */
[----:B-1----:R-:W2:Y:S02]  /*59a0*/  @!P2 LDC R46, c[0x0][0x8a0] ;  /* 0x00022800ff2eab82 */ /* 0x002ea40000000800 */
.L_x_102:
[----:B-----5:R-:W-:Y:S01]  /*59b0*/  ISETP.NE.AND P2, PT, R50, RZ, PT ;  /* 0x000000ff3200720c */ /* 0x020fe20003f45270 */
[----:B------:R-:W-:Y:S01]  /*59c0*/  BSSY B1, `(.L_x_103) ;  /* 0x0000040000017945 */ /* 0x000fe20003800000 */
[----:B------:R-:W-:Y:S01]  /*59d0*/  SEL R7, RZ, 0xffffffff, P3 ;  /* 0xffffffffff077807 */ /* 0x000fe20001800000 */
[----:B------:R-:W-:Y:S01]  /*59e0*/  IMAD.MOV.U32 R55, RZ, RZ, 0x1 ;  /* 0x00000001ff377424 */ /* 0x000fe200078e00ff */
[----:B------:R-:W-:Y:S01]  /*59f0*/  LOP3.LUT P3, RZ, R91, 0xff, RZ, 0xc0, !PT ;  /* 0x000000ff5bff7812 */ /* 0x000fe2000786c0ff */
[----:B------:R-:W-:Y:S01]  /*5a00*/  IMAD R48, R44, 0x40, R47 ;  /* 0x000000402c307824 */ /* 0x000fe200078e022f */
[----:B------:R-:W-:Y:S02]  /*5a10*/  @P1 SEL R0, RZ, 0xffffffff, P2 ;  /* 0xffffffffff001807 */ /* 0x000fe40001000000 */
[----:B------:R-:W-:Y:S02]  /*5a20*/  CS2R R62, SRZ ;  /* 0x00000000003e7805 */ /* 0x000fe4000001ff00 */
[----:B------:R-:W-:Y:S02]  /*5a30*/  LEA R3, R104, UR49, 0x3 ;  /* 0x0000003168037c11 */ /* 0x000fe4000f8e18ff */
[----:B------:R-:W-:Y:S02]  /*5a40*/  CS2R R60, SRZ ;  /* 0x00000000003c7805 */ /* 0x000fe4000001ff00 */
[----:B------:R-:W-:Y:S02]  /*5a50*/  @P0 SEL R0, R7, R0, !P3 ;  /* 0x0000000007000207 */ /* 0x000fe40005800000 */
[----:B------:R-:W-:Y:S02]  /*5a60*/  CS2R R58, SRZ ;  /* 0x00000000003a7805 */ /* 0x000fe4000001ff00 */
[----:B------:R-:W-:Y:S02]  /*5a70*/  LEA R110, R44, UR49, 0x3 ;  /* 0x000000312c6e7c11 */ /* 0x000fe4000f8e18ff */
[----:B------:R-:W-:Y:S02]  /*5a80*/  CS2R R56, SRZ ;  /* 0x0000000000387805 */ /* 0x000fe4000001ff00 */
[----:B------:R-:W-:Y:S02]  /*5a90*/  @P1 LOP3.LUT R0, R0, 0x1, RZ, 0xc0, !PT ;  /* 0x0000000100001812 */ /* 0x000fe400078ec0ff */
[----:B------:R-:W-:Y:S02]  /*5aa0*/  SHF.L.U32 R5, R106, 0x1f, RZ ;  /* 0x0000001f6a057819 */ /* 0x000fe400000006ff */
[----:B------:R-:W-:Y:S02]  /*5ab0*/  ISETP.NE.U32.OR P5, PT, R0, 0x1, !P1 ;  /* 0x000000010000780c */ /* 0x000fe40004fa5470 */
[----:B------:R-:W-:Y:S02]  /*5ac0*/  SEL R0, RZ, 0xffffffff, P2 ;  /* 0xffffffffff007807 */ /* 0x000fe40001000000 */
[----:B------:R-:W-:Y:S02]  /*5ad0*/  PLOP3.LUT P2, PT, PT, PT, UP1, 0x80, 0x8 ;  /* 0x000000000008781c */ /* 0x000fe40003f4f018 */
[----:B------:R-:W-:Y:S07]  /*5ae0*/  P2R R64, PR, RZ, 0x20 ;  /* 0x00000020ff407803 */ /* 0x000fee0000000000 */
[----:B------:R-:W-:Y:S04]  /*5af0*/  @P5 SHF.L.U32 R2, R99, 0x1f, RZ ;  /* 0x0000001f63025819 */ /* 0x000fe800000006ff */
[----:B------:R-:W1:Y:S01]  /*5b00*/  @P5 SYNCS.PHASECHK.TRANS64.TRYWAIT P1, [R3+URZ+0x30], R2 ;  /* 0x00003002030055a7 */ /* 0x000e6200080211ff */
[----:B------:R-:W-:Y:S04]  /*5b10*/  @P2 SEL R0, R7, R0, !P3 ;  /* 0x0000000007002207 */ /* 0x000fe80005800000 */
[----:B------:R-:W-:Y:S04]  /*5b20*/  LOP3.LUT R0, R0, 0x1, RZ, 0xc0, !PT ;  /* 0x0000000100007812 */ /* 0x000fe800078ec0ff */
[----:B------:R-:W-:Y:S04]  /*5b30*/  ISETP.NE.U32.AND P4, PT, R0, 0x1, PT ;  /* 0x000000010000780c */ /* 0x000fe80003f85070 */
[----:B------:R-:W-:Y:S01]  /*5b40*/  P2R R72, PR, RZ, 0x10 ;  /* 0x00000010ff487803 */ /* 0x000fe20000000000 */
[----:B------:R3:W4:Y:S01]  /*5b50*/  SYNCS.PHASECHK.TRANS64.TRYWAIT P0, [R110+URZ+0x80], R5 ;  /* 0x000080056e0075a7 */ /* 0x00072200080011ff */
[----:B-1----:R-:W-:Y:S01]  /*5b60*/  @P5 SEL R55, RZ, 0x1, !P1 ;  /* 0x00000001ff375807 */ /* 0x002fe20004800000 */
[----:B---3--:R-:W-:Y:S06]  /*5b70*/  @!P5 BRA `(.L_x_104) ;  /* 0x000000000090d947 */ /* 0x008fec0003800000 */
[----:B------:R-:W-:Y:S01]  /*5b80*/  @P4 IMAD R4, R104, 0x1000, R95 ;  /* 0x0000100068044824 */ /* 0x000fe200078e025f */
[----:B------:R-:W-:Y:S01]  /*5b90*/  LOP3.LUT P5, RZ, R96, 0x80, RZ, 0xc0, !PT ;  /* 0x0000008060ff7812 */ /* 0x000fe200078ac0ff */
[----:B------:R-:W-:Y:S01]  /*5ba0*/  BSSY B0, `(.L_x_105) ;  /* 0x000000f000007945 */ /* 0x000fe20003800000 */
[----:B------:R-:W-:Y:S01]  /*5bb0*/  ISETP.NE.AND P2, PT, R55, RZ, PT ;  /* 0x000000ff3700720c */ /* 0x000fe20003f45270 */
[----:B------:R-:W-:Y:S01]  /*5bc0*/  @P4 VIADD R0, R4, UR49 ;  /* 0x0000003104004c36 */ /* 0x000fe20008000000 */
[----:B------:R-:W-:Y:S02]  /*5bd0*/  PLOP3.LUT P1, PT, PT, PT, PT, 0x8, 0x80 ;  /* 0x000000000080781c */ /* 0x000fe40003f2e170 */
[----:B------:R-:W-:Y:S02]  /*5be0*/  CS2R R58, SRZ ;  /* 0x00000000003a7805 */ /* 0x000fe4000001ff00 */
[----:B------:R-:W-:Y:S01]  /*5bf0*/  @P4 PLOP3.LUT P1, PT, P5, PT, PT, 0x80, 0x8 ;  /* 0x000000000008481c */ /* 0x000fe20002f2f070 */
[C---:B------:R-:W-:Y:S01]  /*5c00*/  @P4 VIADD R2, R0.reuse, 0x10 ;  /* 0x0000001000024836 */ /* 0x040fe20000000000 */
[----:B------:R-:W-:Y:S02]  /*5c10*/  CS2R R56, SRZ ;  /* 0x0000000000387805 */ /* 0x000fe4000001ff00 */
[----:B------:R-:W-:Y:S02]  /*5c20*/  CS2R R62, SRZ ;  /* 0x00000000003e7805 */ /* 0x000fe4000001ff00 */
[----:B------:R-:W-:Y:S07]  /*5c30*/  CS2R R60, SRZ ;  /* 0x00000000003c7805 */ /* 0x000fee000001ff00 */
[----:B------:R-:W-:Y:S01]  /*5c40*/  @P1 VIADD R2, R0, 0xfffffff0 ;  /* 0xfffffff000021836 */ /* 0x000fe20000000000 */
[----:B------:R-:W-:Y:S06]  /*5c50*/  @P2 BRA `(.L_x_106) ;  /* 0x00000000000c2947 */ /* 0x000fec0003800000 */
[----:B------:R-:W-:Y:S04]  /*5c60*/  SHF.L.U32 R0, R99, 0x1f, RZ ;  /* 0x0000001f63007819 */ /* 0x000fe800000006ff */
[----:B------:R-:W1:Y:S02]  /*5c70*/  SYNCS.PHASECHK.TRANS64.TRYWAIT P1, [R3+URZ+0x30], R0 ;  /* 0x00003000030075a7 */ /* 0x000e6400080211ff */
[----:B-1----:R-:W-:Y:S05]  /*5c80*/  @!P1 BRA `(.L_x_107) ;  /* 0x00000024006c9947 */ /* 0x002fea0003800000 */
.L_x_106:
[----:B------:R-:W-:Y:S05]  /*5c90*/  BSYNC B0 ;  /* 0x0000000000007941 */ /* 0x000fea0003800000 */
.L_x_105:
[----:B------:R-:W-:Y:S01]  /*5ca0*/  ISETP.NE.AND P1, PT, R72, RZ, PT ;  /* 0x000000ff4800720c */ /* 0x000fe20003f25270 */
[----:B-1----:R-:W-:Y:S02]  /*5cb0*/  VIADD R3, R3, 0x40 ;  /* 0x0000004003037836 */ /* 0x002fe40000000000 */
[----:B------:R-:W-:Y:S02]  /*5cc0*/  IMAD.U32 R0, RZ, RZ, UR37 ;  /* 0x00000025ff007e24 */ /* 0x000fe4000f8e00ff */
[----:B------:R-:W-:Y:S03]  /*5cd0*/  VIADD R104, R104, 0x1 ;  /* 0x0000000168687836 */ /* 0x000fe60000000000 */
[----:B------:R-:W-:Y:S05]  /*5ce0*/  PRMT R0, R0, 0x654, R3 ;  /* 0x0000065400007816 */ /* 0x000fea0000000003 */
[----:B------:R1:W3:Y:S04]  /*5cf0*/  @P1 LDS.128 R56, [R4+UR49+0x200] ;  /* 0x0002003104381984 */ /* 0x0002e80008000c00 */
[----:B------:R1:W1:Y:S01]  /*5d00*/  @P1 LDS.128 R60, [R2+0x200] ;  /* 0x00020000023c1984 */ /* 0x0002620000000c00 */
[C---:B------:R-:W-:Y:S01]  /*5d10*/  ISETP.NE.AND P1, PT, R104.reuse, 0x2, PT ;  /* 0x000000026800780c */ /* 0x040fe20003f25270 */
[----:B------:R-:W-:Y:S01]  /*5d20*/  @!PT LDS RZ, [RZ] ;  /* 0x00000000fffff984 */ /* 0x000fe20000000800 */
[----:B------:R-:W-:Y:S01]  /*5d30*/  @!PT LDS RZ, [RZ] ;  /* 0x00000000fffff984 */ /* 0x000fe20000000800 */
[----:B------:R-:W-:Y:S01]  /*5d40*/  @!PT LDS RZ, [RZ] ;  /* 0x00000000fffff984 */ /* 0x000fe20000000800 */
[----:B------:R-:W-:Y:S01]  /*5d50*/  @!PT LDS RZ, [RZ] ;  /* 0x00000000fffff984 */ /* 0x000fe20000000800 */
[----:B------:R5:W-:Y:S06]  /*5d60*/  MEMBAR.ALL.CTA ;  /* 0x0000000000007992 */ /* 0x000bec0000008000 */
[----:B-----5:R-:W5:Y:S01]  /*5d70*/  FENCE.VIEW.ASYNC.S ;  /* 0x00000000000073c6 */ /* 0x020f620000000000 */
[----:B------:R-:W-:Y:S01]  /*5d80*/  SEL R104, R104, RZ, P1 ;  /* 0x000000ff68687207 */ /* 0x000fe20000800000 */
[----:B-----5:R5:W-:Y:S02]  /*5d90*/  SYNCS.ARRIVE.TRANS64.RED.A1T0 RZ, [R0+URZ], RZ ;  /* 0x000000ff00ff79a7 */ /* 0x020be400081004ff */
[----:B-----5:R-:W-:Y:S04]  /*5da0*/  SEL R0, RZ, 0x1, P1 ;  /* 0x00000001ff007807 */ /* 0x020fe80000800000 */
[----:B---3--:R-:W-:Y:S02]  /*5db0*/  LOP3.LUT R99, R99, R0, RZ, 0x3c, !PT ;  /* 0x0000000063637212 */ /* 0x008fe400078e3cff */
.L_x_104:
[----:B------:R-:W-:Y:S05]  /*5dc0*/  BSYNC B1 ;  /* 0x0000000000017941 */ /* 0x000fea0003800000 */
.L_x_103:
[----:B------:R-:W-:Y:S04]  /*5dd0*/  SHF.R.U32.HI R0, RZ, 0x15, R48 ;  /* 0x00000015ff007819 */ /* 0x000fe80000011630 */
[----:B------:R-:W-:Y:S01]  /*5de0*/  LOP3.LUT P1, RZ, R0, 0x3, R97, 0x48, !PT ;  /* 0x0000000300ff7812 */ /* 0x000fe20007824861 */
[----:B------:R-:W-:Y:S01]  /*5df0*/  @!UPT UIADD3 URZ, UPT, UPT, URZ, URZ, URZ ;  /* 0x000000fffffff290 */ /* 0x000fe2000fffe0ff */
[----:B----4-:R-:W-:Y:S11]  /*5e00*/  @P0 BRA `(.L_x_108) ;  /* 0x0000000000080947 */ /* 0x010ff60003800000 */
[----:B------:R-:W3:Y:S02]  /*5e10*/  SYNCS.PHASECHK.TRANS64.TRYWAIT P0, [R110+URZ+0x80], R5 ;  /* 0x000080056e0075a7 */ /* 0x000ee400080011ff */
[----:B---3--:R-:W-:Y:S05]  /*5e20*/  @!P0 BRA `(.L_x_109) ;  /* 0x0000002400188947 */ /* 0x008fea0003800000 */
.L_x_108:
[----:B------:R-:W-:Y:S05]  /*5e30*/  @!P1 BRA `(.L_x_110) ;  /* 0x0000000000409947 */ /* 0x000fea0003800000 */
[----:B------:R-:W3:Y:S01]  /*5e40*/  LDCU.64 UR8, c[0x4][0x70] ;  /* 0x01000e00ff0877ac */ /* 0x000ee20008000a00 */
[----:B------:R-:W-:Y:S01]  /*5e50*/  MOV R3, 0x0 ;  /* 0x0000000000037802 */ /* 0x000fe20000000f00 */
[----:B------:R-:W-:Y:S02]  /*5e60*/  HFMA2 R12, -RZ, RZ, 0, 5.9604644775390625e-08 ;  /* 0x00000001ff0c7431 */ /* 0x000fe400000001ff */
[----:B------:R-:W-:Y:S02]  /*5e70*/  IMAD.MOV.U32 R8, RZ, RZ, 0x192 ;  /* 0x00000192ff087424 */ /* 0x000fe400078e00ff */
[----:B------:R-:W-:Y:S01]  /*5e80*/  IMAD.MOV.U32 R13, RZ, RZ, RZ ;  /* 0x000000ffff0d7224 */ /* 0x000fe200078e00ff */
[----:B------:R-:W4:Y:S01]  /*5e90*/  LDCU.64 UR6, c[0x4][0x78] ;  /* 0x01000f00ff0677ac */ /* 0x000f220008000a00 */
[----:B-1----:R-:W1:Y:S01]  /*5ea0*/  LDC.64 R2, c[0x4][R3] ;  /* 0x0100000003027b82 */ /* 0x002e620000000a00 */
[----:B------:R-:W5:Y:S01]  /*5eb0*/  LDCU.64 UR4, c[0x4][0x10] ;  /* 0x01000200ff0477ac */ /* 0x000f620008000a00 */
[----:B---3--:R-:W-:Y:S01]  /*5ec0*/  MOV R5, UR9 ;  /* 0x0000000900057c02 */ /* 0x008fe20008000f00 */
[----:B------:R-:W-:Y:S01]  /*5ed0*/  IMAD.U32 R4, RZ, RZ, UR8 ;  /* 0x00000008ff047e24 */ /* 0x000fe2000f8e00ff */
[----:B----4-:R-:W-:Y:S01]  /*5ee0*/  MOV R7, UR7 ;  /* 0x0000000700077c02 */ /* 0x010fe20008000f00 */
[----:B------:R-:W-:Y:S01]  /*5ef0*/  IMAD.U32 R6, RZ, RZ, UR6 ;  /* 0x00000006ff067e24 */ /* 0x000fe2000f8e00ff */
[----:B-----5:R-:W-:Y:S01]  /*5f00*/  MOV R11, UR5 ;  /* 0x00000005000b7c02 */ /* 0x020fe20008000f00 */
[----:B------:R-:W-:Y:S02]  /*5f10*/  IMAD.U32 R10, RZ, RZ, UR4 ;  /* 0x00000004ff0a7e24 */ /* 0x000fe4000f8e00ff */
[----:B------:R-:W-:Y:S07]  /*5f20*/  LEPC R20, `(.L_x_110) ;  /* 0x000000001014794e */ /* 0x000fee0000000000 */
[----:B-12---:R-:W-:Y:S05]  /*5f30*/  CALL.ABS.NOINC R2 ;  /* 0x0000000002007343 */ /* 0x006fea0003c00000 */
.L_x_110:
[----:B------:R-:W-:Y:S05]  /*5f40*/  WARPSYNC.ALL ;  /* 0x0000000000007948 */ /* 0x000fea0003800000 */
[----:B------:R-:W-:Y:S01]  /*5f50*/  R2UR UR4, R48 ;  /* 0x00000000300472ca */ /* 0x000fe200000e0000 */
[----:B------:R-:W-:Y:S01]  /*5f60*/  HFMA2 R70, -RZ, RZ, 0, 9.5367431640625e-07 ;  /* 0x00000010ff467431 */ /* 0x000fe200000001ff */
[C---:B------:R-:W-:Y:S01]  /*5f70*/  PRMT R49, R56.reuse, 0x8880, RZ ;  /* 0x0000888038317816 */ /* 0x040fe200000000ff */
[----:B------:R-:W-:Y:S01]  /*5f80*/  BSSY.RECONVERGENT B0, `(.L_x_111) ;  /* 0x00000a4000007945 */ /* 0x000fe20003800200 */
[C---:B------:R-:W-:Y:S02]  /*5f90*/  SHF.L.U32 R51, R56.reuse, 0x10, RZ ;  /* 0x0000001038337819 */ /* 0x040fe400000006ff */
[----:B------:R-:W-:Y:S02]  /*5fa0*/  SHF.L.U32 R52, R56, 0x8, RZ ;  /* 0x0000000838347819 */ /* 0x000fe400000006ff */
[----:B------:R-:W-:Y:S02]  /*5fb0*/  SHF.R.S32.HI R51, RZ, 0x18, R51 ;  /* 0x00000018ff337819 */ /* 0x000fe40000011433 */
[----:B------:R-:W-:Y:S02]  /*5fc0*/  PRMT R53, R57, 0x8880, RZ ;  /* 0x0000888039357816 */ /* 0x000fe400000000ff */
[----:B------:R-:W-:Y:S01]  /*5fd0*/  ISETP.NE.AND P6, PT, R64, RZ, PT ;  /* 0x000000ff4000720c */ /* 0x000fe20003fc5270 */
[----:B-1-3--:R-:W2:Y:S01]  /*5fe0*/  LDTM.x32 R4, tmem[UR4] ;  /* 0x00000004000479ee */ /* 0x00aea200082c0000 */
[----:B------:R-:W-:Y:S02]  /*5ff0*/  IADD3 R73, PT, PT, R95, UR49, RZ ;  /* 0x000000315f497c10 */ /* 0x000fe4000fffe0ff */
[----:B------:R-:W-:Y:S02]  /*6000*/  LOP3.LUT P5, RZ, R96, 0x80, RZ, 0xc0, !PT ;  /* 0x0000008060ff7812 */ /* 0x000fe400078ac0ff */
[----:B------:R-:W-:Y:S02]  /*6010*/  PRMT R54, R59, 0x8880, RZ ;  /* 0x000088803b367816 */ /* 0x000fe400000000ff */
[----:B------:R-:W-:Y:S02]  /*6020*/  SEL R74, R70, 0xfffffff0, !P5 ;  /* 0xfffffff0464a7807 */ /* 0x000fe40006800000 */
[----:B------:R-:W-:Y:S02]  /*6030*/  ISETP.NE.AND P0, PT, R108, RZ, PT ;  /* 0x000000ff6c00720c */ /* 0x000fe40003f05270 */
[----:B------:R-:W-:Y:S01]  /*6040*/  IADD3 R112, PT, PT, R73, R74, RZ ;  /* 0x0000004a49707210 */ /* 0x000fe20007ffe0ff */
[C---:B--2---:R-:W-:Y:S02]  /*6050*/  IMAD R0, R46.reuse, R4, RZ ;  /* 0x000000042e007224 */ /* 0x044fe400078e02ff */
[C---:B------:R-:W-:Y:S02]  /*6060*/  IMAD R2, R46.reuse, R5, RZ ;  /* 0x000000052e027224 */ /* 0x040fe400078e02ff */
[----:B------:R-:W-:Y:S01]  /*6070*/  IMAD R0, R49, R50, R0 ;  /* 0x0000003231007224 */ /* 0x000fe200078e0200 */
[----:B------:R-:W-:Y:S01]  /*6080*/  SHF.R.S32.HI R49, RZ, 0x18, R52 ;  /* 0x00000018ff317819 */ /* 0x000fe20000011434 */
[C---:B------:R-:W-:Y:S02]  /*6090*/  IMAD R3, R46.reuse, R6, RZ ;  /* 0x000000062e037224 */ /* 0x040fe400078e02ff */
[-C--:B------:R-:W-:Y:S01]  /*60a0*/  IMAD R2, R51, R50.reuse, R2 ;  /* 0x0000003233027224 */ /* 0x080fe200078e0202 */
[----:B------:R-:W-:Y:S01]  /*60b0*/  SHF.R.S32.HI R51, RZ, 0x18, R56 ;  /* 0x00000018ff337819 */ /* 0x000fe20000011438 */
[C---:B------:R-:W-:Y:S02]  /*60c0*/  IMAD R7, R46.reuse, R7, RZ ;  /* 0x000000072e077224 */ /* 0x040fe400078e02ff */
[----:B------:R-:W-:Y:S01]  /*60d0*/  IMAD R3, R49, R50, R3 ;  /* 0x0000003231037224 */ /* 0x000fe200078e0203 */
[----:B------:R-:W-:Y:S01]  /*60e0*/  MOV R49, R53 ;  /* 0x0000003500317202 */ /* 0x000fe20000000f00 */
[C---:B------:R-:W-:Y:S01]  /*60f0*/  IMAD.U32 R52, R57.reuse, 0x10000, RZ ;  /* 0x0001000039347824 */ /* 0x040fe200078e00ff */
[----:B------:R-:W-:Y:S01]  /*6100*/  SHF.L.U32 R53, R57, 0x8, RZ ;  /* 0x0000000839357819 */ /* 0x000fe200000006ff */
[C---:B------:R-:W-:Y:S02]  /*6110*/  IMAD R4, R46.reuse, R8, RZ ;  /* 0x000000082e047224 */ /* 0x040fe400078e02ff */
[-C--:B------:R-:W-:Y:S01]  /*6120*/  IMAD R7, R51, R50.reuse, R7 ;  /* 0x0000003233077224 */ /* 0x080fe200078e0207 */
[----:B------:R-:W-:Y:S01]  /*6130*/  SHF.R.S32.HI R51, RZ, 0x18, R52 ;  /* 0x00000018ff337819 */ /* 0x000fe20000011434 */
[C---:B------:R-:W-:Y:S01]  /*6140*/  IMAD R5, R46.reuse, R9, RZ ;  /* 0x000000092e057224 */ /* 0x040fe200078e02ff */
[----:B------:R-:W-:Y:S01]  /*6150*/  SHF.R.S32.HI R52, RZ, 0x18, R57 ;  /* 0x00000018ff347819 */ /* 0x000fe20000011439 */
[----:B------:R-:W-:Y:S01]  /*6160*/  IMAD R4, R49, R50, R4 ;  /* 0x0000003231047224 */ /* 0x000fe200078e0204 */
[----:B------:R-:W-:Y:S01]  /*6170*/  SHF.R.S32.HI R49, RZ, 0x18, R53 ;  /* 0x00000018ff317819 */ /* 0x000fe20000011435 */
[----:B------:R-:W-:Y:S01]  /*6180*/  IMAD R6, R46, R10, RZ ;  /* 0x0000000a2e067224 */ /* 0x000fe200078e02ff */
[----:B------:R-:W-:Y:S01]  /*6190*/  PRMT R53, R58, 0x8880, RZ ;  /* 0x000088803a357816 */ /* 0x000fe200000000ff */
[----:B------:R-:W-:Y:S01]  /*61a0*/  IMAD R11, R46, R11, RZ ;  /* 0x0000000b2e0b7224 */ /* 0x000fe200078e02ff */
[----:B------:R-:W-:Y:S01]  /*61b0*/  I2IP.S8.S32.SAT R65, R7, R3, RZ ;  /* 0x0000000307417239 */ /* 0x000fe200000014ff */
[----:B------:R-:W-:Y:S02]  /*61c0*/  IMAD R5, R51, R50, R5 ;  /* 0x0000003233057224 */ /* 0x000fe400078e0205 */
[----:B------:R-:W-:Y:S01]  /*61d0*/  IMAD.U32 R51, R58, 0x10000, RZ ;  /* 0x000100003a337824 */ /* 0x000fe200078e00ff */
[----:B------:R-:W-:Y:S01]  /*61e0*/  I2IP.S8.S32.SAT R64, R2, R0, R65 ;  /* 0x0000000002407239 */ /* 0x000fe20000001441 */
[----:B------:R-:W-:Y:S01]  /*61f0*/  IMAD R6, R49, R50, R6 ;  /* 0x0000003231067224 */ /* 0x000fe200078e0206 */
[----:B------:R-:W-:Y:S01]  /*6200*/  MOV R49, R53 ;  /* 0x0000003500317202 */ /* 0x000fe20000000f00 */
[----:B------:R-:W-:Y:S01]  /*6210*/  IMAD R8, R46, R12, RZ ;  /* 0x0000000c2e087224 */ /* 0x000fe200078e02ff */
[----:B------:R-:W-:Y:S01]  /*6220*/  SHF.R.S32.HI R51, RZ, 0x18, R51 ;  /* 0x00000018ff337819 */ /* 0x000fe20000011433 */
[-C--:B------:R-:W-:Y:S01]  /*6230*/  IMAD R11, R52, R50.reuse, R11 ;  /* 0x00000032340b7224 */ /* 0x080fe200078e020b */
[----:B------:R-:W-:Y:S01]  /*6240*/  SHF.L.U32 R52, R58, 0x8, RZ ;  /* 0x000000083a347819 */ /* 0x000fe200000006ff */
[C---:B------:R-:W-:Y:S01]  /*6250*/  IMAD R9, R46.reuse, R13, RZ ;  /* 0x0000000d2e097224 */ /* 0x040fe200078e02ff */
[----:B------:R-:W-:Y:S01]  /*6260*/  SHF.L.U32 R53, R59, 0x8, RZ ;  /* 0x000000083b357819 */ /* 0x000fe200000006ff */
[----:B------:R-:W-:Y:S01]  /*6270*/  IMAD R8, R49, R50, R8 ;  /* 0x0000003231087224 */ /* 0x000fe200078e0208 */
[----:B------:R-:W-:Y:S01]  /*6280*/  SHF.R.S32.HI R49, RZ, 0x18, R52 ;  /* 0x00000018ff317819 */ /* 0x000fe20000011434 */
[C---:B------:R-:W-:Y:S01]  /*6290*/  IMAD R10, R46.reuse, R14, RZ ;  /* 0x0000000e2e0a7224 */ /* 0x040fe200078e02ff */
[----:B------:R-:W-:Y:S01]  /*62a0*/  I2IP.S8.S32.SAT R65, R11, R6, RZ ;  /* 0x000000060b417239 */ /* 0x000fe200000014ff */
[----:B------:R-:W-:Y:S01]  /*62b0*/  IMAD R9, R51, R50, R9 ;  /* 0x0000003233097224 */ /* 0x000fe200078e0209 */
[----:B------:R-:W-:Y:S01]  /*62c0*/  SHF.R.S32.HI R51, RZ, 0x18, R58 ;  /* 0x00000018ff337819 */ /* 0x000fe2000001143a */
[----:B------:R-:W-:Y:S01]  /*62d0*/  IMAD.U32 R52, R59, 0x10000, RZ ;  /* 0x000100003b347824 */ /* 0x000fe200078e00ff */
[----:B------:R-:W-:Y:S01]  /*62e0*/  I2IP.S8.S32.SAT R65, R5, R4, R65 ;  /* 0x0000000405417239 */ /* 0x000fe20000001441 */
[C---:B------:R-:W-:Y:S01]  /*62f0*/  IMAD R15, R46.reuse, R15, RZ ;  /* 0x0000000f2e0f7224 */ /* 0x040fe200078e02ff */
[----:B------:R-:W-:Y:S01]  /*6300*/  SHF.R.S32.HI R53, RZ, 0x18, R53 ;  /* 0x00000018ff357819 */ /* 0x000fe20000011435 */
[----:B------:R-:W-:Y:S01]  /*6310*/  IMAD R10, R49, R50, R10 ;  /* 0x00000032310a7224 */ /* 0x000fe200078e020a */
[----:B------:R-:W-:Y:S01]  /*6320*/  MOV R49, R54 ;  /* 0x0000003600317202 */ /* 0x000fe20000000f00 */
[C---:B------:R-:W-:Y:S01]  /*6330*/  IMAD R12, R46.reuse, R16, RZ ;  /* 0x000000102e0c7224 */ /* 0x040fe200078e02ff */
[----:B------:R-:W-:Y:S01]  /*6340*/  SHF.R.S32.HI R52, RZ, 0x18, R52 ;  /* 0x00000018ff347819 */ /* 0x000fe20000011434 */
[C---:B------:R-:W-:Y:S02]  /*6350*/  IMAD R13, R46.reuse, R17, RZ ;  /* 0x000000112e0d7224 */ /* 0x040fe400078e02ff */
[----:B------:R-:W-:Y:S01]  /*6360*/  IMAD R15, R51, R50, R15 ;  /* 0x00000032330f7224 */ /* 0x000fe200078e020f */
[----:B------:R-:W-:Y:S01]  /*6370*/  SHF.R.S32.HI R51, RZ, 0x18, R59 ;  /* 0x00000018ff337819 */ /* 0x000fe2000001143b */
[C---:B------:R-:W-:Y:S02]  /*6380*/  IMAD R14, R46.reuse, R18, RZ ;  /* 0x000000122e0e7224 */ /* 0x040fe400078e02ff */
[----:B------:R-:W-:Y:S01]  /*6390*/  IMAD R12, R49, R50, R12 ;  /* 0x00000032310c7224 */ /* 0x000fe200078e020c */
[----:B------:R-:W-:Y:S01]  /*63a0*/  I2IP.S8.S32.SAT R66, R15, R10, RZ ;  /* 0x0000000a0f427239 */ /* 0x000fe200000014ff */
[----:B------:R-:W-:Y:S01]  /*63b0*/  IMAD R19, R46, R19, RZ ;  /* 0x000000132e137224 */ /* 0x000fe200078e02ff */
[----:B------:R-:W-:Y:S01]  /*63c0*/  PRMT R49, R60, 0x8880, RZ ;  /* 0x000088803c317816 */ /* 0x000fe200000000ff */
[----:B------:R-:W-:Y:S01]  /*63d0*/  IMAD R13, R52, R50, R13 ;  /* 0x00000032340d7224 */ /* 0x000fe200078e020d */
[----:B------:R-:W-:Y:S01]  /*63e0*/  I2IP.S8.S32.SAT R66, R9, R8, R66 ;  /* 0x0000000809427239 */ /* 0x000fe20000001442 */
[-C--:B------:R-:W-:Y:S01]  /*63f0*/  IMAD R14, R53, R50.reuse, R14 ;  /* 0x00000032350e7224 */ /* 0x080fe200078e020e */
[----:B------:R-:W-:Y:S01]  /*6400*/  PRMT R53, R61, 0x8880, RZ ;  /* 0x000088803d357816 */ /* 0x000fe200000000ff */
[----:B------:R-:W-:Y:S01]  /*6410*/  IMAD R19, R51, R50, R19 ;  /* 0x0000003233137224 */ /* 0x000fe200078e0213 */
[----:B------:R-:W-:Y:S01]  /*6420*/  SHF.L.U32 R52, R61, 0x10, RZ ;  /* 0x000000103d347819 */ /* 0x000fe200000006ff */
[----:B------:R-:W-:Y:S02]  /*6430*/  IMAD R16, R46, R20, RZ ;  /* 0x000000142e107224 */ /* 0x000fe400078e02ff */
[C---:B------:R-:W-:Y:S01]  /*6440*/  IMAD.U32 R51, R60.reuse, 0x10000, RZ ;  /* 0x000100003c337824 */ /* 0x040fe200078e00ff */
[----:B------:R-:W-:Y:S01]  /*6450*/  I2IP.S8.S32.SAT R67, R19, R14, RZ ;  /* 0x0000000e13437239 */ /* 0x000fe200000014ff */
[----:B------:R-:W-:Y:S01]  /*6460*/  IMAD R16, R49, R50, R16 ;  /* 0x0000003231107224 */ /* 0x000fe200078e0210 */
[----:B------:R-:W-:Y:S01]  /*6470*/  SHF.L.U32 R49, R60, 0x8, RZ ;  /* 0x000000083c317819 */ /* 0x000fe200000006ff */
[C---:B------:R-:W-:Y:S01]  /*6480*/  IMAD R17, R46.reuse, R21, RZ ;  /* 0x000000152e117224 */ /* 0x040fe200078e02ff */
[----:B------:R-:W-:Y:S01]  /*6490*/  SHF.R.S32.HI R51, RZ, 0x18, R51 ;  /* 0x00000018ff337819 */ /* 0x000fe20000011433 */
[C---:B------:R-:W-:Y:S01]  /*64a0*/  IMAD R18, R46.reuse, R22, RZ ;  /* 0x000000162e127224 */ /* 0x040fe200078e02ff */
[----:B------:R-:W-:Y:S01]  /*64b0*/  SHF.R.S32.HI R49, RZ, 0x18, R49 ;  /* 0x00000018ff317819 */ /* 0x000fe20000011431 */
[C---:B------:R-:W-:Y:S01]  /*64c0*/  IMAD R23, R46.reuse, R23, RZ ;  /* 0x000000172e177224 */ /* 0x040fe200078e02ff */
[----:B------:R-:W-:Y:S01]  /*64d0*/  I2IP.S8.S32.SAT R67, R13, R12, R67 ;  /* 0x0000000c0d437239 */ /* 0x000fe20000001443 */
[----:B------:R-:W-:Y:S01]  /*64e0*/  IMAD R17, R51, R50, R17 ;  /* 0x0000003233117224 */ /* 0x000fe200078e0211 */
[----:B------:R-:W-:Y:S01]  /*64f0*/  SHF.R.S32.HI R51, RZ, 0x18, R60 ;  /* 0x00000018ff337819 */ /* 0x000fe2000001143c */
[----:B------:R-:W-:Y:S01]  /*6500*/  IMAD.SHL.U32 R54, R61, 0x100, RZ ;  /* 0x000001003d367824 */ /* 0x000fe200078e00ff */
[----:B------:R-:W-:Y:S01]  /*6510*/  SHF.R.S32.HI R52, RZ, 0x18, R52 ;  /* 0x00000018ff347819 */ /* 0x000fe20000011434 */
[C---:B------:R-:W-:Y:S01]  /*6520*/  IMAD R20, R46.reuse, R24, RZ ;  /* 0x000000182e147224 */ /* 0x040fe200078e02ff */
[----:B------:R1:W-:Y:S01]  /*6530*/  STS.128 [R95+UR49+0x2200], R64 ;  /* 0x002200405f007988 */ /* 0x0003e20008000c31 */
[-C--:B------:R-:W-:Y:S01]  /*6540*/  IMAD R18, R49, R50.reuse, R18 ;  /* 0x0000003231127224 */ /* 0x080fe200078e0212 */
[----:B------:R-:W-:Y:S01]  /*6550*/  SHF.R.S32.HI R49, RZ, 0x18, R54 ;  /* 0x00000018ff317819 */ /* 0x000fe20000011436 */
[C---:B------:R-:W-:Y:S01]  /*6560*/  IMAD R21, R46.reuse, R25, RZ ;  /* 0x000000192e157224 */ /* 0x040fe200078e02ff */
[----:B------:R-:W-:Y:S01]  /*6570*/  SHF.R.S32.HI R54, RZ, 0x18, R63 ;  /* 0x00000018ff367819 */ /* 0x000fe2000001143f */
[----:B------:R-:W-:Y:S01]  /*6580*/  IMAD R23, R51, R50, R23 ;  /* 0x0000003233177224 */ /* 0x000fe200078e0217 */
[----:B------:R-:W-:Y:S01]  /*6590*/  SHF.R.S32.HI R51, RZ, 0x18, R61 ;  /* 0x00000018ff337819 */ /* 0x000fe2000001143d */
[C---:B------:R-:W-:Y:S02]  /*65a0*/  IMAD R22, R46.reuse, R26, RZ ;  /* 0x0000001a2e167224 */ /* 0x040fe400078e02ff */
[----:B------:R-:W-:Y:S01]  /*65b0*/  IMAD R20, R53, R50, R20 ;  /* 0x0000003235147224 */ /* 0x000fe200078e0214 */
[----:B------:R-:W-:Y:S01]  /*65c0*/  I2IP.S8.S32.SAT R68, R23, R18, RZ ;  /* 0x0000001217447239 */ /* 0x000fe200000014ff */
[----:B------:R-:W-:Y:S01]  /*65d0*/  IMAD R27, R46, R27, RZ ;  /* 0x0000001b2e1b7224 */ /* 0x000fe200078e02ff */
[----:B------:R-:W-:Y:S01]  /*65e0*/  SHF.L.U32 R53, R62, 0x8, RZ ;  /* 0x000000083e357819 */ /* 0x000fe200000006ff */
[-C--:B------:R-:W-:Y:S01]  /*65f0*/  IMAD R21, R52, R50.reuse, R21 ;  /* 0x0000003234157224 */ /* 0x080fe200078e0215 */
[C---:B------:R-:W-:Y:S01]  /*6600*/  SHF.L.U32 R52, R62.reuse, 0x10, RZ ;  /* 0x000000103e347819 */ /* 0x040fe200000006ff */
[----:B------:R-:W-:Y:S01]  /*6610*/  IMAD R22, R49, R50, R22 ;  /* 0x0000003231167224 */ /* 0x000fe200078e0216 */
[----:B------:R-:W-:Y:S01]  /*6620*/  PRMT R49, R62, 0x8880, RZ ;  /* 0x000088803e317816 */ /* 0x000fe200000000ff */
[C---:B------:R-:W-:Y:S01]  /*6630*/  IMAD R24, R46.reuse, R28, RZ ;  /* 0x0000001c2e187224 */ /* 0x040fe200078e02ff */
[----:B------:R-:W-:Y:S01]  /*6640*/  I2IP.S8.S32.SAT R68, R17, R16, R68 ;  /* 0x0000001011447239 */ /* 0x000fe20000001444 */
[----:B------:R-:W-:Y:S01]  /*6650*/  IMAD R27, R51, R50, R27 ;  /* 0x00000032331b7224 */ /* 0x000fe200078e021b */
[----:B------:R-:W-:Y:S01]  /*6660*/  SHF.R.S32.HI R51, RZ, 0x18, R52 ;  /* 0x00000018ff337819 */ /* 0x000fe20000011434 */
[C---:B------:R-:W-:Y:S01]  /*6670*/  IMAD R25, R46.reuse, R29, RZ ;  /* 0x0000001d2e197224 */ /* 0x040fe200078e02ff */
[----:B------:R-:W-:Y:S01]  /*6680*/  SHF.R.S32.HI R53, RZ, 0x18, R53 ;  /* 0x00000018ff357819 */ /* 0x000fe20000011435 */
[C---:B------:R-:W-:Y:S01]  /*6690*/  IMAD R26, R46.reuse, R30, RZ ;  /* 0x0000001e2e1a7224 */ /* 0x040fe200078e02ff */
[----:B------:R-:W-:Y:S01]  /*66a0*/  I2IP.S8.S32.SAT R69, R27, R22, RZ ;  /* 0x000000161b457239 */ /* 0x000fe200000014ff */
[-C--:B------:R-:W-:Y:S01]  /*66b0*/  IMAD R24, R49, R50.reuse, R24 ;  /* 0x0000003231187224 */ /* 0x080fe200078e0218 */
[----:B------:R-:W-:Y:S01]  /*66c0*/  SHF.L.U32 R52, R63, 0x10, RZ ;  /* 0x000000103f347819 */ /* 0x000fe200000006ff */
[----:B------:R-:W-:Y:S01]  /*66d0*/  IMAD R25, R51, R50, R25 ;  /* 0x0000003233197224 */ /* 0x000fe200078e0219 */
[----:B------:R-:W-:Y:S01]  /*66e0*/  I2IP.S8.S32.SAT R69, R21, R20, R69 ;  /* 0x0000001415457239 */ /* 0x000fe20000001445 */
[----:B------:R-:W-:Y:S01]  /*66f0*/  IMAD R26, R53, R50, R26 ;  /* 0x00000032351a7224 */ /* 0x000fe200078e021a */
[----:B------:R-:W-:Y:S01]  /*6700*/  SHF.R.S32.HI R49, RZ, 0x18, R62 ;  /* 0x00000018ff317819 */ /* 0x000fe2000001143e */
[C---:B------:R-:W-:Y:S01]  /*6710*/  IMAD R31, R46.reuse, R31, RZ ;  /* 0x0000001f2e1f7224 */ /* 0x040fe200078e02ff */
[C---:B------:R-:W-:Y:S01]  /*6720*/  PRMT R51, R63.reuse, 0x8880, RZ ;  /* 0x000088803f337816 */ /* 0x040fe200000000ff */
[----:B------:R-:W-:Y:S01]  /*6730*/  IMAD.SHL.U32 R53, R63, 0x100, RZ ;  /* 0x000001003f357824 */ /* 0x000fe200078e00ff */
[----:B------:R-:W-:Y:S01]  /*6740*/  SHF.R.S32.HI R52, RZ, 0x18, R52 ;  /* 0x00000018ff347819 */ /* 0x000fe20000011434 */
[C---:B------:R-:W-:Y:S02]  /*6750*/  IMAD R28, R46.reuse, R32, RZ ;  /* 0x000000202e1c7224 */ /* 0x040fe400078e02ff */
[C---:B------:R-:W-:Y:S01]  /*6760*/  IMAD R29, R46.reuse, R33, RZ ;  /* 0x000000212e1d7224 */ /* 0x040fe200078e02ff */
[----:B------:R-:W-:Y:S01]  /*6770*/  SHF.R.S32.HI R53, RZ, 0x18, R53 ;  /* 0x00000018ff357819 */ /* 0x000fe20000011435 */
[-C--:B------:R-:W-:Y:S02]  /*6780*/  IMAD R31, R49, R50.reuse, R31 ;  /* 0x00000032311f7224 */ /* 0x080fe400078e021f */
[----:B------:R-:W-:Y:S02]  /*6790*/  IMAD R28, R51, R50, R28 ;  /* 0x00000032331c7224 */ /* 0x000fe400078e021c */
[----:B------:R-:W-:Y:S01]  /*67a0*/  IMAD R30, R46, R34, RZ ;  /* 0x000000222e1e7224 */ /* 0x000fe200078e02ff */
[----:B------:R-:W-:Y:S01]  /*67b0*/  I2IP.S8.S32.SAT R75, R31, R26, RZ ;  /* 0x0000001a1f4b7239 */ /* 0x000fe200000014ff */
[----:B------:R-:W-:Y:S02]  /*67c0*/  IMAD R29, R52, R50, R29 ;  /* 0x00000032341d7224 */ /* 0x000fe400078e021d */
[----:B------:R-:W-:Y:S01]  /*67d0*/  IMAD R35, R46, R35, RZ ;  /* 0x000000232e237224 */ /* 0x000fe200078e02ff */
[----:B------:R-:W-:Y:S01]  /*67e0*/  I2IP.S8.S32.SAT R70, R25, R24, R75 ;  /* 0x0000001819467239 */ /* 0x000fe2000000144b */
[-C--:B------:R-:W-:Y:S01]  /*67f0*/  IMAD R30, R53, R50.reuse, R30 ;  /* 0x00000032351e7224 */ /* 0x080fe200078e021e */
[----:B------:R-:W-:Y:S01]  /*6800*/  LEA R75, R104, UR49, 0x3 ;  /* 0x00000031684b7c11 */ /* 0x000fe2000f8e18ff */
[----:B------:R-:W-:Y:S05]  /*6810*/  IMAD R35, R54, R50, R35 ;  /* 0x0000003236237224 */ /* 0x000fea00078e0223 */
[----:B------:R-:W-:Y:S04]  /*6820*/  I2IP.S8.S32.SAT R76, R35, R30, RZ ;  /* 0x0000001e234c7239 */ /* 0x000fe800000014ff */
[----:B------:R-:W-:Y:S02]  /*6830*/  I2IP.S8.S32.SAT R71, R29, R28, R76 ;  /* 0x0000001c1d477239 */ /* 0x000fe4000000144c */
[----:B------:R-:W-:Y:S03]  /*6840*/  @P6 SHF.L.U32 R76, R99, 0x1f, RZ ;  /* 0x0000001f634c6819 */ /* 0x000fe600000006ff */
[----:B------:R1:W-:Y:S01]  /*6850*/  STS.128 [R112+0x2200], R68 ;  /* 0x0022004470007388 */ /* 0x0003e20000000c00 */
[----:B------:R-:W-:Y:S01]  /*6860*/  @!PT LDS RZ, [RZ] ;  /* 0x00000000fffff984 */ /* 0x000fe20000000800 */
[----:B------:R-:W-:Y:S01]  /*6870*/  @!PT LDS RZ, [RZ] ;  /* 0x00000000fffff984 */ /* 0x000fe20000000800 */
[----:B------:R-:W-:Y:S01]  /*6880*/  @!PT LDS RZ, [RZ] ;  /* 0x00000000fffff984 */ /* 0x000fe20000000800 */
[----:B------:R-:W-:Y:S01]  /*6890*/  @!PT LDS RZ, [RZ] ;  /* 0x00000000fffff984 */ /* 0x000fe20000000800 */
[----:B------:R2:W-:Y:S07]  /*68a0*/  MEMBAR.ALL.CTA ;  /* 0x0000000000007992 */ /* 0x0005ee0000008000 */
[----:B--2---:R-:W2:Y:S02]  /*68b0*/  FENCE.VIEW.ASYNC.S ;  /* 0x00000000000073c6 */ /* 0x004ea40000000000 */
[----:B--2---:R-:W-:Y:S06]  /*68c0*/  BAR.SYNC.DEFER_BLOCKING 0x1, 0x80 ;  /* 0x0042000000007b1d */ /* 0x004fec0000010000 */
[----:B------:R-:W-:Y:S05]  /*68d0*/  @P0 BRA `(.L_x_112) ;  /* 0x0000000000380947 */ /* 0x000fea0003800000 */
[----:B------:R-:W-:Y:S02]  /*68e0*/  UIADD3 UR4, UPT, UPT, UR49, 0x2200, URZ ;  /* 0x0000220031047890 */ /* 0x000fe4000fffe0ff */
[----:B------:R-:W-:Y:S01]  /*68f0*/  UIADD3 UR8, UP0, UPT, UR52, 0x680, URZ ;  /* 0x0000068034087890 */ /* 0x000fe2000ff1e0ff */
[----:B------:R-:W-:Y:S01]  /*6900*/  UMOV UR43, UR36 ;  /* 0x00000024002b7c82 */ /* 0x000fe20008000000 */
[----:B------:R-:W-:Y:S02]  /*6910*/  UIADD3 UR5, UPT, UPT, UR41, 0x40, URZ ;  /* 0x0000004029057890 */ /* 0x000fe4000fffe0ff */
[----:B------:R-:W-:Y:S01]  /*6920*/  MOV R107, UR4 ;  /* 0x00000004006b7c02 */ /* 0x000fe20008000f00 */
[----:B------:R-:W-:Y:S02]  /*6930*/  UIADD3.X UR9, UPT, UPT, URZ, UR53, URZ, UP0, !UPT ;  /* 0x00000035ff097290 */ /* 0x000fe400087fe4ff */
[----:B------:R-:W-:Y:S01]  /*6940*/  UIADD3 UR4, UPT, UPT, UR49, 0x2a00, URZ ;  /* 0x00002a0031047890 */ /* 0x000fe2000fffe0ff */
[----:B------:R-:W-:Y:S01]  /*6950*/  R2UR UR40, R107 ;  /* 0x000000006b2872ca */ /* 0x000fe200000e0000 */
[----:B------:R-:W-:Y:S01]  /*6960*/  UMOV UR6, UR42 ;  /* 0x0000002a00067c82 */ /* 0x000fe20008000000 */
[----:B------:R-:W-:Y:S11]  /*6970*/  UMOV UR7, UR36 ;  /* 0x0000002400077c82 */ /* 0x000ff60008000000 */
[----:B------:R2:W-:Y:S01]  /*6980*/  UTMASTG.3D [UR40], [UR8] ;  /* 0x00000028080073b5 */ /* 0x0005e20008010000 */
[----:B------:R2:W-:Y:S01]  /*6990*/  UTMASTG.3D [UR4], [UR8] ;  /* 0x00000004080073b5 */ /* 0x0005e20008010000 */
[----:B------:R0:W-:Y:S01]  /*69a0*/  UTMACMDFLUSH ;  /* 0x00000000000079b7 */ /* 0x0001e20000000000 */
[----:B--2---:R-:W-:Y:S04]  /*69b0*/  DEPBAR.LE SB0, 0x1 ;  /* 0x000080400000791a */ /* 0x004fe80000000000 */
.L_x_112:
[----:B------:R-:W-:Y:S05]  /*69c0*/  BSYNC.RECONVERGENT B0 ;  /* 0x0000000000007941 */ /* 0x000fea0003800200 */
.L_x_111:
[----:B------:R-:W-:Y:S06]  /*69d0*/  BAR.SYNC.DEFER_BLOCKING 0x1, 0x80 ;  /* 0x0042000000007b1d */ /* 0x000fec0000010000 */
[----:B------:R-:W2:Y:S01]  /*69e0*/  @P6 SYNCS.PHASECHK.TRANS64.TRYWAIT P0, [R75+URZ+0x30], R76 ;  /* 0x0000304c4b0065a7 */ /* 0x000ea200080011ff */
[----:B------:R-:W-:Y:S01]  /*69f0*/  BSSY B1, `(.L_x_113) ;  /* 0x000001f000017945 */ /* 0x000fe20003800000 */
[----:B--2---:R-:W-:Y:S03]  /*6a00*/  @P6 SEL R55, RZ, 0x1, !P0 ;  /* 0x00000001ff376807 */ /* 0x004fe60004000000 */
[----:B------:R-:W-:Y:S05]  /*6a10*/  @!P6 BRA `(.L_x_114) ;  /* 0x000000000070e947 */ /* 0x000fea0003800000 */
[----:B------:R-:W-:Y:S01]  /*6a20*/  ISETP.NE.AND P1, PT, R72, RZ, PT ;  /* 0x000000ff4800720c */ /* 0x000fe20003f25270 */
[----:B------:R-:W-:Y:S01]  /*6a30*/  BSSY B0, `(.L_x_115) ;  /* 0x0000008000007945 */ /* 0x000fe20003800000 */
[----:B------:R-:W-:Y:S11]  /*6a40*/  ISETP.NE.AND P0, PT, R55, RZ, PT ;  /* 0x000000ff3700720c */ /* 0x000ff60003f05270 */
[----:B------:R-:W-:Y:S04]  /*6a50*/  @P1 IMAD R73, R104, 0x1000, R73 ;  /* 0x0000100068491824 */ /* 0x000fe800078e0249 */
[----:B------:R-:W-:Y:S01]  /*6a60*/  @P1 IMAD.IADD R74, R74, 0x1, R73 ;  /* 0x000000014a4a1824 */ /* 0x000fe200078e0249 */
[----:B------:R-:W-:Y:S06]  /*6a70*/  @P0 BRA `(.L_x_116) ;  /* 0x00000000000c0947 */ /* 0x000fec0003800000 */
[----:B------:R-:W-:Y:S04]  /*6a80*/  SHF.L.U32 R0, R99, 0x1f, RZ ;  /* 0x0000001f63007819 */ /* 0x000fe800000006ff */
[----:B------:R-:W2:Y:S02]  /*6a90*/  SYNCS.PHASECHK.TRANS64.TRYWAIT P0, [R75+URZ+0x30], R0 ;  /* 0x000030004b0075a7 */ /* 0x000ea400080011ff */
[----:B--2---:R-:W-:Y:S05]  /*6aa0*/  @!P0 BRA `(.L_x_117) ;  /* 0x00000018000c8947 */ /* 0x004fea0003800000 */
.L_x_116:
[----:B------:R-:W-:Y:S05]  /*6ab0*/  BSYNC B0 ;  /* 0x0000000000007941 */ /* 0x000fea0003800000 */
.L_x_115:
[----:B------:R-:W-:Y:S01]  /*6ac0*/  ISETP.NE.AND P0, PT, R72, RZ, PT ;  /* 0x000000ff4800720c */ /* 0x000fe20003f05270 */
[----:B--2---:R-:W-:Y:S02]  /*6ad0*/  VIADD R75, R75, 0x40 ;  /* 0x000000404b4b7836 */ /* 0x004fe40000000000 */
[----:B------:R-:W-:Y:S02]  /*6ae0*/  IMAD.U32 R0, RZ, RZ, UR37 ;  /* 0x00000025ff007e24 */ /* 0x000fe4000f8e00ff */
[----:B------:R-:W-:Y:S03]  /*6af0*/  VIADD R104, R104, 0x1 ;  /* 0x0000000168687836 */ /* 0x000fe60000000000 */
[----:B------:R-:W-:Y:S05]  /*6b00*/  PRMT R0, R0, 0x654, R75 ;  /* 0x0000065400007816 */ /* 0x000fea000000004b */
[----:B------:R2:W3:Y:S04]  /*6b10*/  @P0 LDS.128 R56, [R73+0x200] ;  /* 0x0002000049380984 */ /* 0x0004e80000000c00 */
[----:B------:R2:W4:Y:S01]  /*6b20*/  @P0 LDS.128 R60, [R74+0x200] ;  /* 0x000200004a3c0984 */ /* 0x0005220000000c00 */
        /* <DEDUP_REMOVED lines=10> */
[----:B--23--:R-:W-:Y:S02]  /*6bd0*/  LOP3.LUT R99, R99, R0, RZ, 0x3c, !PT ;  /* 0x0000000063637212 */ /* 0x00cfe400078e3cff */
.L_x_114:
[----:B------:R-:W-:Y:S05]  /*6be0*/  BSYNC B1 ;  /* 0x0000000000017941 */ /* 0x000fea0003800000 */
.L_x_113:
[----:B------:R-:W-:Y:S05]  /*6bf0*/  VIADD R0, R48, 0x20 ;  /* 0x0000002030007836 */ /* 0x000fea0000000000 */
[----:B------:R-:W-:Y:S04]  /*6c00*/  SHF.R.U32.HI R0, RZ, 0x15, R0 ;  /* 0x00000015ff007819 */ /* 0x000fe80000011600 */
[----:B------:R-:W-:Y:S11]  /*6c10*/  LOP3.LUT P0, RZ, R0, 0x3, R97, 0x48, !PT ;  /* 0x0000000300ff7812 */ /* 0x000ff60007804861 */
[----:B------:R-:W-:Y:S02]  /*6c20*/  @!UPT UIADD3 URZ, UPT, UPT, URZ, URZ, URZ ;  /* 0x000000fffffff290 */ /* 0x000fe4000fffe0ff */
[----:B------:R-:W-:Y:S05]  /*6c30*/  @!P0 BRA `(.L_x_118) ;  /* 0x0000000000408947 */ /* 0x000fea0003800000 */
[----:B------:R-:W2:Y:S01]  /*6c40*/  LDCU.64 UR8, c[0x4][0x70] ;  /* 0x01000e00ff0877ac */ /* 0x000ea20008000a00 */
[----:B------:R-:W-:Y:S01]  /*6c50*/  MOV R3, 0x0 ;  /* 0x0000000000037802 */ /* 0x000fe20000000f00 */
[----:B------:R-:W-:Y:S02]  /*6c60*/  HFMA2 R12, -RZ, RZ, 0, 5.9604644775390625e-08 ;  /* 0x00000001ff0c7431 */ /* 0x000fe400000001ff */
[----:B------:R-:W-:Y:S02]  /*6c70*/  IMAD.MOV.U32 R8, RZ, RZ, 0x192 ;  /* 0x00000192ff087424 */ /* 0x000fe400078e00ff */
[----:B------:R-:W-:Y:S01]  /*6c80*/  IMAD.MOV.U32 R13, RZ, RZ, RZ ;  /* 0x000000ffff0d7224 */ /* 0x000fe200078e00ff */
[----:B------:R-:W3:Y:S01]  /*6c90*/  LDCU.64 UR6, c[0x4][0x78] ;  /* 0x01000f00ff0677ac */ /* 0x000ee20008000a00 */
[----:B------:R-:W1:Y:S01]  /*6ca0*/  LDC.64 R2, c[0x4][R3] ;  /* 0x0100000003027b82 */ /* 0x000e620000000a00 */
[----:B------:R-:W5:Y:S01]  /*6cb0*/  LDCU.64 UR4, c[0x4][0x10] ;  /* 0x01000200ff0477ac */ /* 0x000f620008000a00 */
[----:B--2---:R-:W-:Y:S01]  /*6cc0*/  MOV R5, UR9 ;  /* 0x0000000900057c02 */ /* 0x004fe20008000f00 */
[----:B------:R-:W-:Y:S01]  /*6cd0*/  IMAD.U32 R4, RZ, RZ, UR8 ;  /* 0x00000008ff047e24 */ /* 0x000fe2000f8e00ff */
[----:B---3--:R-:W-:Y:S01]  /*6ce0*/  MOV R7, UR7 ;  /* 0x0000000700077c02 */ /* 0x008fe20008000f00 */
[----:B------:R-:W-:Y:S01]  /*6cf0*/  IMAD.U32 R6, RZ, RZ, UR6 ;  /* 0x00000006ff067e24 */ /* 0x000fe2000f8e00ff */
[----:B-----5:R-:W-:Y:S01]  /*6d00*/  MOV R11, UR5 ;  /* 0x00000005000b7c02 */ /* 0x020fe20008000f00 */
[----:B------:R-:W-:Y:S02]  /*6d10*/  IMAD.U32 R10, RZ, RZ, UR4 ;  /* 0x00000004ff0a7e24 */ /* 0x000fe4000f8e00ff */
[----:B------:R-:W-:Y:S07]  /*6d20*/  LEPC R20, `(.L_x_118) ;  /* 0x000000001014794e */ /* 0x000fee0000000000 */
[----:B-1--4-:R-:W-:Y:S05]  /*6d30*/  CALL.ABS.NOINC R2 ;  /* 0x0000000002007343 */ /* 0x012fea0003c00000 */
.L_x_118:
[----:B------:R-:W-:Y:S01]  /*6d40*/  ISETP.NE.AND P0, PT, R108, RZ, PT ;  /* 0x000000ff6c00720c */ /* 0x000fe20003f05270 */
[----:B------:R-:W-:Y:S05]  /*6d50*/  WARPSYNC.ALL ;  /* 0x0000000000007948 */ /* 0x000fea0003800000 */
[----:B------:R-:W-:Y:S01]  /*6d60*/  R2UR UR4, R48 ;  /* 0x00000000300472ca */ /* 0x000fe200000e0000 */
[----:B------:R-:W-:Y:S01]  /*6d70*/  IMAD.U32 R77, R58, 0x10000, RZ ;  /* 0x000100003a4d7824 */ /* 0x000fe200078e00ff */
[----:B------:R-:W-:Y:S01]  /*6d80*/  SHF.L.U32 R51, R56, 0x10, RZ ;  /* 0x0000001038337819 */ /* 0x000fe200000006ff */
[----:B----4-:R-:W-:Y:S01]  /*6d90*/  IMAD.U32 R76, R60, 0x10000, RZ ;  /* 0x000100003c4c7824 */ /* 0x010fe200078e00ff */
[----:B------:R-:W-:Y:S01]  /*6da0*/  PRMT R49, R56, 0x8880, RZ ;  /* 0x0000888038317816 */ /* 0x000fe200000000ff */
[----:B-1----:R-:W-:Y:S01]  /*6db0*/  IMAD.U32 R66, R62, 0x10000, RZ ;  /* 0x000100003e427824 */ /* 0x002fe200078e00ff */
[----:B------:R-:W-:Y:S01]  /*6dc0*/  SHF.L.U32 R52, R56, 0x8, RZ ;  /* 0x0000000838347819 */ /* 0x000fe200000006ff */
[----:B------:R-:W-:Y:S01]  /*6dd0*/  BSSY.RECONVERGENT B0, `(.L_x_119) ;  /* 0x00000a0000007945 */ /* 0x000fe20003800200 */
[----:B------:R-:W-:Y:S02]  /*6de0*/  SHF.R.S32.HI R51, RZ, 0x18, R51 ;  /* 0x00000018ff337819 */ /* 0x000fe40000011433 */
[C---:B------:R-:W-:Y:S02]  /*6df0*/  PRMT R82, R57.reuse, 0x8880, RZ ;  /* 0x0000888039527816 */ /* 0x040fe400000000ff */
[----:B------:R-:W-:Y:S01]  /*6e00*/  SHF.R.S32.HI R52, RZ, 0x18, R52 ;  /* 0x00000018ff347819 */ /* 0x000fe20000011434 */
[----:B------:R-:W1:Y:S01]  /*6e10*/  LDTM.x32 R4, tmem[UR4+0x20] ;  /* 0x00002004000479ee */ /* 0x000e6200082c0000 */
[----:B------:R-:W-:Y:S01]  /*6e20*/  NOP ;  /* 0x0000000000007918 */ /* 0x000fe20000000000 */
[----:B------:R-:W-:Y:S02]  /*6e30*/  IADD3 R110, PT, PT, R110, 0xa0, RZ ;  /* 0x000000a06e6e7810 */ /* 0x000fe40007ffe0ff */
[----:B------:R-:W-:Y:S02]  /*6e40*/  SHF.R.S32.HI R53, RZ, 0x18, R56 ;  /* 0x00000018ff357819 */ /* 0x000fe40000011438 */
[----:B------:R-:W-:Y:S02]  /*6e50*/  LOP3.LUT R110, R110, 0xfefffff8, RZ, 0xc0, !PT ;  /* 0xfefffff86e6e7812 */ /* 0x000fe400078ec0ff */
[----:B------:R-:W-:Y:S02]  /*6e60*/  SHF.L.U32 R81, R57, 0x10, RZ ;  /* 0x0000001039517819 */ /* 0x000fe400000006ff */
[----:B-1----:R1:W-:Y:S01]  /*6e70*/  SYNCS.ARRIVE.TRANS64.RED.A1T0 RZ, [R110+URZ], RZ ;  /* 0x000000ff6eff79a7 */ /* 0x0023e200081004ff */
[----:B------:R-:W-:Y:S02]  /*6e80*/  PRMT R79, R58, 0x8880, RZ ;  /* 0x000088803a4f7816 */ /* 0x000fe400000000ff */
[----:B------:R-:W-:Y:S02]  /*6e90*/  SHF.R.S32.HI R54, RZ, 0x18, R57 ;  /* 0x00000018ff367819 */ /* 0x000fe40000011439 */
[C---:B------:R-:W-:Y:S02]  /*6ea0*/  PRMT R73, R59.reuse, 0x8880, RZ ;  /* 0x000088803b497816 */ /* 0x040fe400000000ff */
[----:B------:R-:W-:Y:S02]  /*6eb0*/  SHF.R.S32.HI R55, RZ, 0x18, R58 ;  /* 0x00000018ff377819 */ /* 0x000fe4000001143a */
[----:B------:R-:W-:Y:S02]  /*6ec0*/  SHF.L.U32 R72, R59, 0x10, RZ ;  /* 0x000000103b487819 */ /* 0x000fe400000006ff */
[----:B------:R-:W-:Y:S02]  /*6ed0*/  PRMT R78, R60, 0x8880, RZ ;  /* 0x000088803c4e7816 */ /* 0x000fe400000000ff */
[----:B------:R-:W-:Y:S01]  /*6ee0*/  SHF.R.S32.HI R56, RZ, 0x18, R59 ;  /* 0x00000018ff387819 */ /* 0x000fe2000001143b */
[C---:B------:R-:W-:Y:S01]  /*6ef0*/  IMAD R0, R46.reuse, R4, RZ ;  /* 0x000000042e007224 */ /* 0x040fe200078e02ff */
[C---:B------:R-:W-:Y:S01]  /*6f00*/  PRMT R70, R61.reuse, 0x8880, RZ ;  /* 0x000088803d467816 */ /* 0x040fe200000000ff */
[C---:B------:R-:W-:Y:S01]  /*6f10*/  IMAD R2, R46.reuse, R5, RZ ;  /* 0x000000052e027224 */ /* 0x040fe200078e02ff */
[----:B------:R-:W-:Y:S01]  /*6f20*/  SHF.L.U32 R69, R61, 0x10, RZ ;  /* 0x000000103d457819 */ /* 0x000fe200000006ff */
[----:B------:R-:W-:Y:S01]  /*6f30*/  IMAD R3, R46, R6, RZ ;  /* 0x000000062e037224 */ /* 0x000fe200078e02ff */
[----:B------:R-:W-:Y:S01]  /*6f40*/  PRMT R67, R62, 0x8880, RZ ;  /* 0x000088803e437816 */ /* 0x000fe200000000ff */
[-C--:B------:R-:W-:Y:S01]  /*6f50*/  IMAD R0, R49, R50.reuse, R0 ;  /* 0x0000003231007224 */ /* 0x080fe200078e0200 */
[----:B------:R-:W-:Y:S01]  /*6f60*/  PRMT R64, R63, 0x8880, RZ ;  /* 0x000088803f407816 */ /* 0x000fe200000000ff */
[----:B------:R-:W-:Y:S01]  /*6f70*/  IMAD R7, R46, R7, RZ ;  /* 0x000000072e077224 */ /* 0x000fe200078e02ff */
[----:B------:R-:W-:Y:S01]  /*6f80*/  SHF.L.U32 R80, R57, 0x8, RZ ;  /* 0x0000000839507819 */ /* 0x000fe200000006ff */
[-C--:B------:R-:W-:Y:S01]  /*6f90*/  IMAD R2, R51, R50.reuse, R2 ;  /* 0x0000003233027224 */ /* 0x080fe200078e0202 */
[----:B------:R-:W-:Y:S01]  /*6fa0*/  SHF.R.S32.HI R51, RZ, 0x18, R81 ;  /* 0x00000018ff337819 */ /* 0x000fe20000011451 */
[----:B------:R-:W-:Y:S01]  /*6fb0*/  IMAD R3, R52, R50, R3 ;  /* 0x0000003234037224 */ /* 0x000fe200078e0203 */
[----:B------:R-:W-:Y:S01]  /*6fc0*/  SHF.R.S32.HI R52, RZ, 0x18, R72 ;  /* 0x00000018ff347819 */ /* 0x000fe20000011448 */
[----:B------:R-:W-:Y:S01]  /*6fd0*/  IMAD.MOV.U32 R49, RZ, RZ, R82 ;  /* 0x000000ffff317224 */ /* 0x000fe200078e0052 */
[----:B------:R-:W-:Y:S01]  /*6fe0*/  SHF.R.S32.HI R57, RZ, 0x18, R60 ;  /* 0x00000018ff397819 */ /* 0x000fe2000001143c */
[----:B------:R-:W-:Y:S01]  /*6ff0*/  IMAD R8, R46, R8, RZ ;  /* 0x000000082e087224 */ /* 0x000fe200078e02ff */
[----:B------:R-:W-:Y:S01]  /*7000*/  SHF.L.U32 R74, R58, 0x8, RZ ;  /* 0x000000083a4a7819 */ /* 0x000fe200000006ff */
[----:B------:R-:W-:Y:S01]  /*7010*/  IMAD R7, R53, R50, R7 ;  /* 0x0000003235077224 */ /* 0x000fe200078e0207 */
[----:B------:R-:W-:Y:S01]  /*7020*/  SHF.R.S32.HI R53, RZ, 0x18, R80 ;  /* 0x00000018ff357819 */ /* 0x000fe20000011450 */
[C---:B------:R-:W-:Y:S01]  /*7030*/  IMAD R9, R46.reuse, R9, RZ ;  /* 0x000000092e097224 */ /* 0x040fe200078e02ff */
[----:B------:R-:W-:Y:S01]  /*7040*/  SHF.R.S32.HI R58, RZ, 0x18, R61 ;  /* 0x00000018ff3a7819 */ /* 0x000fe2000001143d */
[C---:B------:R-:W-:Y:S01]  /*7050*/  IMAD R10, R46.reuse, R10, RZ ;  /* 0x0000000a2e0a7224 */ /* 0x040fe200078e02ff */
[----:B------:R-:W-:Y:S01]  /*7060*/  I2IP.S8.S32.SAT R101, R7, R3, RZ ;  /* 0x0000000307657239 */ /* 0x000fe200000014ff */
[----:B------:R-:W-:Y:S01]  /*7070*/  IMAD R8, R49, R50, R8 ;  /* 0x0000003231087224 */ /* 0x000fe200078e0208 */
[----:B------:R-:W-:Y:S01]  /*7080*/  MOV R49, R79 ;  /* 0x0000004f00317202 */ /* 0x000fe20000000f00 */
[----:B------:R-:W-:Y:S01]  /*7090*/  IMAD R11, R46, R11, RZ ;  /* 0x0000000b2e0b7224 */ /* 0x000fe200078e02ff */
[----:B------:R-:W-:Y:S01]  /*70a0*/  I2IP.S8.S32.SAT R100, R2, R0, R101 ;  /* 0x0000000002647239 */ /* 0x000fe20000001465 */
[-C--:B------:R-:W-:Y:S01]  /*70b0*/  IMAD R9, R51, R50.reuse, R9 ;  /* 0x0000003233097224 */ /* 0x080fe200078e0209 */
[----:B------:R-:W-:Y:S01]  /*70c0*/  SHF.R.S32.HI R51, RZ, 0x18, R77 ;  /* 0x00000018ff337819 */ /* 0x000fe2000001144d */
[----:B------:R-:W-:Y:S01]  /*70d0*/  IMAD R10, R53, R50, R10 ;  /* 0x00000032350a7224 */ /* 0x000fe200078e020a */
[----:B------:R-:W-:Y:S01]  /*70e0*/  SHF.L.U32 R71, R59, 0x8, RZ ;  /* 0x000000083b477819 */ /* 0x000fe200000006ff */
[----:B------:R-:W-:Y:S01]  /*70f0*/  IMAD R4, R46, R12, RZ ;  /* 0x0000000c2e047224 */ /* 0x000fe200078e02ff */
[----:B------:R-:W-:Y:S01]  /*7100*/  SHF.R.S32.HI R59, RZ, 0x18, R62 ;  /* 0x00000018ff3b7819 */ /* 0x000fe2000001143e */
[-C--:B------:R-:W-:Y:S01]  /*7110*/  IMAD R11, R54, R50.reuse, R11 ;  /* 0x00000032360b7224 */ /* 0x080fe200078e020b */
[----:B------:R-:W-:Y:S01]  /*7120*/  SHF.R.S32.HI R53, RZ, 0x18, R71 ;  /* 0x00000018ff357819 */ /* 0x000fe20000011447 */
[----:B------:R-:W-:Y:S01]  /*7130*/  IMAD R5, R46, R13, RZ ;  /* 0x0000000d2e057224 */ /* 0x000fe200078e02ff */
[----:B------:R-:W-:Y:S01]  /*7140*/  SHF.L.U32 R75, R60, 0x8, RZ ;  /* 0x000000083c4b7819 */ /* 0x000fe200000006ff */
[----:B------:R-:W-:Y:S01]  /*7150*/  IMAD R4, R49, R50, R4 ;  /* 0x0000003231047224 */ /* 0x000fe200078e0204 */
[----:B------:R-:W-:Y:S01]  /*7160*/  SHF.R.S32.HI R49, RZ, 0x18, R74 ;  /* 0x00000018ff317819 */ /* 0x000fe2000001144a */
[C---:B------:R-:W-:Y:S01]  /*7170*/  IMAD R6, R46.reuse, R14, RZ ;  /* 0x0000000e2e067224 */ /* 0x040fe200078e02ff */
[----:B------:R-:W-:Y:S01]  /*7180*/  I2IP.S8.S32.SAT R102, R11, R10, RZ ;  /* 0x0000000a0b667239 */ /* 0x000fe200000014ff */
[C---:B------:R-:W-:Y:S01]  /*7190*/  IMAD R15, R46.reuse, R15, RZ ;  /* 0x0000000f2e0f7224 */ /* 0x040fe200078e02ff */
[----:B------:R-:W-:Y:S01]  /*71a0*/  SHF.R.S32.HI R60, RZ, 0x18, R63 ;  /* 0x00000018ff3c7819 */ /* 0x000fe2000001143f */
[----:B------:R-:W-:Y:S01]  /*71b0*/  IMAD R5, R51, R50, R5 ;  /* 0x0000003233057224 */ /* 0x000fe200078e0205 */
[----:B------:R-:W-:Y:S01]  /*71c0*/  MOV R51, R73 ;  /* 0x0000004900337202 */ /* 0x000fe20000000f00 */
[C---:B------:R-:W-:Y:S01]  /*71d0*/  IMAD R12, R46.reuse, R16, RZ ;  /* 0x000000102e0c7224 */ /* 0x040fe200078e02ff */
[----:B------:R-:W-:Y:S01]  /*71e0*/  I2IP.S8.S32.SAT R101, R9, R8, R102 ;  /* 0x0000000809657239 */ /* 0x000fe20000001466 */
[----:B------:R-:W-:Y:S01]  /*71f0*/  IMAD R6, R49, R50, R6 ;  /* 0x0000003231067224 */ /* 0x000fe200078e0206 */
[----:B------:R-:W-:Y:S01]  /*7200*/  MOV R49, R78 ;  /* 0x0000004e00317202 */ /* 0x000fe20000000f00 */
[----:B------:R-:W-:Y:S01]  /*7210*/  IMAD R13, R46, R17, RZ ;  /* 0x000000112e0d7224 */ /* 0x000fe200078e02ff */
[----:B------:R-:W-:Y:S01]  /*7220*/  SHF.L.U32 R68, R61, 0x8, RZ ;  /* 0x000000083d447819 */ /* 0x000fe200000006ff */
[----:B------:R-:W-:Y:S01]  /*7230*/  IMAD R15, R55, R50, R15 ;  /* 0x00000032370f7224 */ /* 0x000fe200078e020f */
[----:B------:R-:W-:Y:S01]  /*7240*/  SHF.L.U32 R65, R62, 0x8, RZ ;  /* 0x000000083e417819 */ /* 0x000fe200000006ff */
[C---:B------:R-:W-:Y:S01]  /*7250*/  IMAD R14, R46.reuse, R18, RZ ;  /* 0x000000122e0e7224 */ /* 0x040fe200078e02ff */
[----:B------:R-:W-:Y:S01]  /*7260*/  SHF.L.U32 R62, R63, 0x10, RZ ;  /* 0x000000103f3e7819 */ /* 0x000fe200000006ff */
[----:B------:R-:W-:Y:S01]  /*7270*/  IMAD R12, R51, R50, R12 ;  /* 0x00000032330c7224 */ /* 0x000fe200078e020c */
[----:B------:R-:W-:Y:S01]  /*7280*/  I2IP.S8.S32.SAT R102, R15, R6, RZ ;  /* 0x000000060f667239 */ /* 0x000fe200000014ff */
[----:B------:R-:W-:Y:S01]  /*7290*/  IMAD R19, R46, R19, RZ ;  /* 0x000000132e137224 */ /* 0x000fe200078e02ff */
[----:B------:R-:W-:Y:S01]  /*72a0*/  SHF.R.S32.HI R51, RZ, 0x18, R76 ;  /* 0x00000018ff337819 */ /* 0x000fe2000001144c */
[----:B------:R-:W-:Y:S01]  /*72b0*/  IMAD R13, R52, R50, R13 ;  /* 0x00000032340d7224 */ /* 0x000fe200078e020d */
[----:B------:R-:W-:Y:S01]  /*72c0*/  I2IP.S8.S32.SAT R102, R5, R4, R102 ;  /* 0x0000000405667239 */ /* 0x000fe20000001466 */
[C---:B------:R-:W-:Y:S01]  /*72d0*/  IMAD R16, R46.reuse, R20, RZ ;  /* 0x000000142e107224 */ /* 0x040fe200078e02ff */
[----:B------:R-:W-:Y:S01]  /*72e0*/  SHF.R.S32.HI R52, RZ, 0x18, R62 ;  /* 0x00000018ff347819 */ /* 0x000fe2000001143e */
[-C--:B------:R-:W-:Y:S01]  /*72f0*/  IMAD R14, R53, R50.reuse, R14 ;  /* 0x00000032350e7224 */ /* 0x080fe200078e020e */
[----:B------:R-:W-:Y:S01]  /*7300*/  SHF.R.S32.HI R53, RZ, 0x18, R75 ;  /* 0x00000018ff357819 */ /* 0x000fe2000001144b */
[----:B------:R-:W-:Y:S01]  /*7310*/  IMAD R17, R46, R21, RZ ;  /* 0x000000152e117224 */ /* 0x000fe200078e02ff */
[----:B------:R-:W-:Y:S01]  /*7320*/  SHF.L.U32 R61, R63, 0x8, RZ ;  /* 0x000000083f3d7819 */ /* 0x000fe200000006ff */
[----:B------:R-:W-:Y:S01]  /*7330*/  IMAD R19, R56, R50, R19 ;  /* 0x0000003238137224 */ /* 0x000fe200078e0213 */
[----:B-1----:R-:W-:Y:S01]  /*7340*/  IADD3 R110, PT, PT, R44, 0x1, RZ ;  /* 0x000000012c6e7810 */ /* 0x002fe20007ffe0ff */
[C---:B------:R-:W-:Y:S02]  /*7350*/  IMAD R18, R46.reuse, R22, RZ ;  /* 0x000000162e127224 */ /* 0x040fe400078e02ff */
[----:B------:R-:W-:Y:S01]  /*7360*/  IMAD R16, R49, R50, R16 ;  /* 0x0000003231107224 */ /* 0x000fe200078e0210 */
[----:B------:R-:W-:Y:S01]  /*7370*/  I2IP.S8.S32.SAT R103, R19, R14, RZ ;  /* 0x0000000e13677239 */ /* 0x000fe200000014ff */
[C---:B------:R-:W-:Y:S02]  /*7380*/  IMAD R23, R46.reuse, R23, RZ ;  /* 0x000000172e177224 */ /* 0x040fe400078e02ff */
[----:B------:R-:W-:Y:S01]  /*7390*/  IMAD R17, R51, R50, R17 ;  /* 0x0000003233117224 */ /* 0x000fe200078e0211 */
[----:B------:R-:W-:Y:S01]  /*73a0*/  I2IP.S8.S32.SAT R103, R13, R12, R103 ;  /* 0x0000000c0d677239 */ /* 0x000fe20000001467 */
[C---:B------:R-:W-:Y:S01]  /*73b0*/  IMAD R20, R46.reuse, R24, RZ ;  /* 0x000000182e147224 */ /* 0x040fe200078e02ff */
[----:B------:R-:W-:Y:S01]  /*73c0*/  SHF.R.S32.HI R51, RZ, 0x18, R69 ;  /* 0x00000018ff337819 */ /* 0x000fe20000011445 */
[-C--:B------:R-:W-:Y:S01]  /*73d0*/  IMAD R18, R53, R50.reuse, R18 ;  /* 0x0000003235127224 */ /* 0x080fe200078e0212 */
[----:B------:R-:W-:Y:S01]  /*73e0*/  SHF.R.S32.HI R53, RZ, 0x18, R68 ;  /* 0x00000018ff357819 */ /* 0x000fe20000011444 */
[----:B------:R-:W-:Y:S01]  /*73f0*/  IMAD.MOV.U32 R49, RZ, RZ, R70 ;  /* 0x000000ffff317224 */ /* 0x000fe200078e0046 */
[----:B------:R1:W-:Y:S01]  /*7400*/  STS.128 [R95+UR49+0x3200], R100 ;  /* 0x003200645f007988 */ /* 0x0003e20008000c31 */
[C---:B------:R-:W-:Y:S02]  /*7410*/  IMAD R21, R46.reuse, R25, RZ ;  /* 0x000000192e157224 */ /* 0x040fe400078e02ff */
[----:B------:R-:W-:Y:S02]  /*7420*/  IMAD R23, R57, R50, R23 ;  /* 0x0000003239177224 */ /* 0x000fe400078e0217 */
[C---:B------:R-:W-:Y:S02]  /*7430*/  IMAD R22, R46.reuse, R26, RZ ;  /* 0x0000001a2e167224 */ /* 0x040fe400078e02ff */
[----:B------:R-:W-:Y:S01]  /*7440*/  IMAD R20, R49, R50, R20 ;  /* 0x0000003231147224 */ /* 0x000fe200078e0214 */
[----:B------:R-:W-:Y:S01]  /*7450*/  I2IP.S8.S32.SAT R116, R23, R18, RZ ;  /* 0x0000001217747239 */ /* 0x000fe200000014ff */
[C---:B------:R-:W-:Y:S01]  /*7460*/  IMAD R27, R46.reuse, R27, RZ ;  /* 0x0000001b2e1b7224 */ /* 0x040fe200078e02ff */
[----:B------:R-:W-:Y:S01]  /*7470*/  MOV R49, R67 ;  /* 0x0000004300317202 */ /* 0x000fe20000000f00 */
[----:B------:R-:W-:Y:S01]  /*7480*/  IMAD R21, R51, R50, R21 ;  /* 0x0000003233157224 */ /* 0x000fe200078e0215 */
[----:B------:R-:W-:Y:S01]  /*7490*/  I2IP.S8.S32.SAT R116, R17, R16, R116 ;  /* 0x0000001011747239 */ /* 0x000fe20000001474 */
[----:B------:R-:W-:Y:S01]  /*74a0*/  IMAD R24, R46, R28, RZ ;  /* 0x0000001c2e187224 */ /* 0x000fe200078e02ff */
[----:B------:R-:W-:Y:S01]  /*74b0*/  SHF.R.S32.HI R51, RZ, 0x18, R66 ;  /* 0x00000018ff337819 */ /* 0x000fe20000011442 */
[-C--:B------:R-:W-:Y:S01]  /*74c0*/  IMAD R22, R53, R50.reuse, R22 ;  /* 0x0000003235167224 */ /* 0x080fe200078e0216 */
[----:B------:R-:W-:Y:S01]  /*74d0*/  SHF.R.S32.HI R53, RZ, 0x18, R61 ;  /* 0x00000018ff357819 */ /* 0x000fe2000001143d */
[-C--:B------:R-:W-:Y:S02]  /*74e0*/  IMAD R27, R58, R50.reuse, R27 ;  /* 0x000000323a1b7224 */ /* 0x080fe400078e021b */
[C---:B------:R-:W-:Y:S02]  /*74f0*/  IMAD R25, R46.reuse, R29, RZ ;  /* 0x0000001d2e197224 */ /* 0x040fe400078e02ff */
[----:B------:R-:W-:Y:S01]  /*7500*/  IMAD R24, R49, R50, R24 ;  /* 0x0000003231187224 */ /* 0x000fe200078e0218 */
[----:B------:R-:W-:Y:S01]  /*7510*/  SHF.R.S32.HI R49, RZ, 0x18, R65 ;  /* 0x00000018ff317819 */ /* 0x000fe20000011441 */
[C---:B------:R-:W-:Y:S01]  /*7520*/  IMAD R26, R46.reuse, R30, RZ ;  /* 0x0000001e2e1a7224 */ /* 0x040fe200078e02ff */
[----:B------:R-:W-:Y:S01]  /*7530*/  I2IP.S8.S32.SAT R117, R27, R22, RZ ;  /* 0x000000161b757239 */ /* 0x000fe200000014ff */
[C---:B------:R-:W-:Y:S02]  /*7540*/  IMAD R31, R46.reuse, R31, RZ ;  /* 0x0000001f2e1f7224 */ /* 0x040fe400078e02ff */
[----:B------:R-:W-:Y:S01]  /*7550*/  IMAD R25, R51, R50, R25 ;  /* 0x0000003233197224 */ /* 0x000fe200078e0219 */
[----:B------:R-:W-:Y:S01]  /*7560*/  MOV R51, R64 ;  /* 0x0000004000337202 */ /* 0x000fe20000000f00 */
[C---:B------:R-:W-:Y:S01]  /*7570*/  IMAD R28, R46.reuse, R32, RZ ;  /* 0x000000202e1c7224 */ /* 0x040fe200078e02ff */
[----:B------:R-:W-:Y:S01]  /*7580*/  I2IP.S8.S32.SAT R117, R21, R20, R117 ;  /* 0x0000001415757239 */ /* 0x000fe20000001475 */
[-C--:B------:R-:W-:Y:S02]  /*7590*/  IMAD R26, R49, R50.reuse, R26 ;  /* 0x00000032311a7224 */ /* 0x080fe400078e021a */
[C---:B------:R-:W-:Y:S02]  /*75a0*/  IMAD R29, R46.reuse, R33, RZ ;  /* 0x000000212e1d7224 */ /* 0x040fe400078e02ff */
[-C--:B------:R-:W-:Y:S02]  /*75b0*/  IMAD R31, R59, R50.reuse, R31 ;  /* 0x000000323b1f7224 */ /* 0x080fe400078e021f */
[----:B------:R-:W-:Y:S02]  /*75c0*/  IMAD R28, R51, R50, R28 ;  /* 0x00000032331c7224 */ /* 0x000fe400078e021c */
[----:B------:R-:W-:Y:S01]  /*75d0*/  IMAD R30, R46, R34, RZ ;  /* 0x000000222e1e7224 */ /* 0x000fe200078e02ff */
[----:B------:R-:W-:Y:S01]  /*75e0*/  I2IP.S8.S32.SAT R113, R31, R26, RZ ;  /* 0x0000001a1f717239 */ /* 0x000fe200000014ff */
[----:B------:R-:W-:Y:S02]  /*75f0*/  IMAD R29, R52, R50, R29 ;  /* 0x00000032341d7224 */ /* 0x000fe400078e021d */
[----:B------:R-:W-:Y:S01]  /*7600*/  IMAD R35, R46, R35, RZ ;  /* 0x000000232e237224 */ /* 0x000fe200078e02ff */
[----:B------:R-:W-:Y:S01]  /*7610*/  I2IP.S8.S32.SAT R118, R25, R24, R113 ;  /* 0x0000001819767239 */ /* 0x000fe20000001471 */
[-C--:B------:R-:W-:Y:S02]  /*7620*/  IMAD R30, R53, R50.reuse, R30 ;  /* 0x00000032351e7224 */ /* 0x080fe400078e021e */
[----:B------:R-:W-:Y:S05]  /*7630*/  IMAD R35, R60, R50, R35 ;  /* 0x000000323c237224 */ /* 0x000fea00078e0223 */
[----:B------:R-:W-:Y:S04]  /*7640*/  I2IP.S8.S32.SAT R114, R35, R30, RZ ;  /* 0x0000001e23727239 */ /* 0x000fe800000014ff */
[----:B------:R-:W-:Y:S05]  /*7650*/  I2IP.S8.S32.SAT R119, R29, R28, R114 ;  /* 0x0000001c1d777239 */ /* 0x000fea0000001472 */
        /* <DEDUP_REMOVED lines=9> */
[----:B------:R-:W-:Y:S02]  /*76f0*/  UIADD3 UR12, UP0, UPT, UR52, 0x680, URZ ;  /* 0x00000680340c7890 */ /* 0x000fe4000ff1e0ff */
[----:B------:R-:W-:Y:S02]  /*7700*/  UIADD3 UR9, UPT, UPT, UR41, 0x20, URZ ;  /* 0x0000002029097890 */ /* 0x000fe4000fffe0ff */
[----:B------:R-:W-:Y:S02]  /*7710*/  UIADD3 UR8, UPT, UPT, UR49, 0x3200, URZ ;  /* 0x0000320031087890 */ /* 0x000fe4000fffe0ff */
[----:B------:R-:W-:Y:S01]  /*7720*/  UIADD3.X UR13, UPT, UPT, URZ, UR53, URZ, UP0, !UPT ;  /* 0x00000035ff0d7290 */ /* 0x000fe200087fe4ff */
[----:B------:R-:W-:Y:S01]  /*7730*/  UMOV UR10, UR42 ;  /* 0x0000002a000a7c82 */ /* 0x000fe20008000000 */
[----:B------:R-:W-:Y:S01]  /*7740*/  UMOV UR11, UR36 ;  /* 0x00000024000b7c82 */ /* 0x000fe20008000000 */
[----:B------:R-:W-:Y:S02]  /*7750*/  UIADD3 UR5, UPT, UPT, UR41, 0x60, URZ ;  /* 0x0000006029057890 */ /* 0x000fe4000fffe0ff */
[----:B------:R-:W-:Y:S01]  /*7760*/  UIADD3 UR4, UPT, UPT, UR49, 0x3a00, URZ ;  /* 0x00003a0031047890 */ /* 0x000fe2000fffe0ff */
[----:B------:R-:W-:Y:S03]  /*7770*/  UMOV UR6, UR42 ;  /* 0x0000002a00067c82 */ /* 0x000fe60008000000 */
[----:B------:R2:W-:Y:S01]  /*7780*/  UTMASTG.3D [UR8], [UR12] ;  /* 0x000000080c0073b5 */ /* 0x0005e20008010000 */
[----:B------:R-:W-:Y:S04]  /*7790*/  UMOV UR7, UR36 ;  /* 0x0000002400077c82 */ /* 0x000fe80008000000 */
[----:B------:R2:W-:Y:S01]  /*77a0*/  UTMASTG.3D [UR4], [UR12] ;  /* 0x000000040c0073b5 */ /* 0x0005e20008010000 */
[----:B------:R0:W-:Y:S01]  /*77b0*/  UTMACMDFLUSH ;  /* 0x00000000000079b7 */ /* 0x0001e20000000000 */
[----:B--2---:R-:W-:Y:S04]  /*77c0*/  DEPBAR.LE SB0, 0x1 ;  /* 0x000080400000791a */ /* 0x004fe80000000000 */
.L_x_120:
[----:B------:R-:W-:Y:S05]  /*77d0*/  BSYNC.RECONVERGENT B0 ;  /* 0x0000000000007941 */ /* 0x000fea0003800200 */
.L_x_119:
[----:B------:R-:W-:Y:S01]  /*77e0*/  BAR.SYNC.DEFER_BLOCKING 0x1, 0x80 ;  /* 0x0042000000007b1d */ /* 0x000fe20000010000 */
[----:B------:R-:W-:Y:S01]  /*77f0*/  ISETP.NE.AND P2, PT, R109, RZ, PT ;  /* 0x000000ff6d00720c */ /* 0x000fe20003f45270 */
[----:B------:R-:W-:Y:S01]  /*7800*/  IMAD.IADD R20, R43, 0x1, R83 ;  /* 0x000000012b147824 */ /* 0x000fe200078e0253 */
[----:B------:R-:W-:Y:S01]  /*7810*/  ISETP.NE.AND P0, PT, R111, 0x2, PT ;  /* 0x000000026f00780c */ /* 0x000fe20003f05270 */
[----:B------:R-:W-:Y:S01]  /*7820*/  IMAD.IADD R21, R45, 0x1, R90 ;  /* 0x000000012d157824 */ /* 0x000fe200078e025a */
[----:B------:R-:W-:Y:S02]  /*7830*/  ISETP.NE.AND P1, PT, R110, 0x4, PT ;  /* 0x000000046e00780c */ /* 0x000fe40003f25270 */
[----:B------:R-:W-:Y:S02]  /*7840*/  SEL R0, RZ, 0x1, P0 ;  /* 0x00000001ff007807 */ /* 0x000fe40000000000 */
[----:B------:R-:W-:Y:S02]  /*7850*/  SEL R3, RZ, 0x1, P1 ;  /* 0x00000001ff037807 */ /* 0x000fe40000800000 */
[----:B------:R-:W-:Y:S02]  /*7860*/  LOP3.LUT R105, R105, R0, RZ, 0x3c, !PT ;  /* 0x0000000069697212 */ /* 0x000fe400078e3cff */
[----:B------:R-:W-:Y:S02]  /*7870*/  LOP3.LUT R106, R106, R3, RZ, 0x3c, !PT ;  /* 0x000000036a6a7212 */ /* 0x000fe400078e3cff */
[----:B------:R-:W-:Y:S02]  /*7880*/  @P2 R2UR UR36, R98 ;  /* 0x00000000622422ca */ /* 0x000fe400000e0000 */
[----:B------:R-:W-:Y:S02]  /*7890*/  SEL R111, R111, RZ, P0 ;  /* 0x000000ff6f6f7207 */ /* 0x000fe40000000000 */
[----:B------:R-:W-:Y:S01]  /*78a0*/  SEL R44, R110, RZ, P1 ;  /* 0x000000ff6e2c7207 */ /* 0x000fe20000800000 */
[----:B------:R-:W-:Y:S10]  /*78b0*/  @P2 BRA `(.L_x_121) ;  /* 0xffffffd400bc2947 */ /* 0x000ff4000383ffff */
[----:B------:R-:W-:Y:S05]  /*78c0*/  EXIT ;  /* 0x000000000000794d */ /* 0x000fea0003800000 */
.L_x_24:
[----:B--2---:R2:W4:Y:S02]  /*78d0*/  SYNCS.PHASECHK.TRANS64.TRYWAIT P0, [R3+URZ+0xd0], R2 ;  /* 0x0000d002030075a7 */ /* 0x00452400080011ff */
[----:B----4-:R-:W-:Y:S05]  /*78e0*/  @!P0 NANOSLEEP.SYNCS 0x989680 ;  /* 0x009896800000895d */ /* 0x010fea0003900000 */
[----:B------:R-:W4:Y:S02]  /*78f0*/  @!P0 SYNCS.PHASECHK.TRANS64 P0, [R3+URZ+0xd0], R2 ;  /* 0x0000d002030085a7 */ /* 0x000f2400080010ff */
[----:B----4-:R-:W-:Y:S05]  /*7900*/  @!P0 BRA `(.L_x_24) ;  /* 0xfffffffc00f08947 */ /* 0x010fea000383ffff */
[----:B------:R-:W-:Y:S05]  /*7910*/  BRA `(.L_x_122) ;  /* 0xffffff9c00a07947 */ /* 0x000fea000383ffff */
.L_x_27:
[----:B-1----:R-:W-:-:S07]  /*7920*/  MOV R2, UR33 ;  /* 0x0000002100027c02 */ /* 0x002fce0008000f00 */
.L_x_123:
[----:B-1----:R1:W2:Y:S02]  /*7930*/  SYNCS.PHASECHK.TRANS64.TRYWAIT P0, [R2+URZ+0x18], R5 ;  /* 0x00001805020075a7 */ /* 0x0022a400080011ff */
[----:B--2---:R-:W-:Y:S05]  /*7940*/  @!P0 NANOSLEEP.SYNCS 0x989680 ;  /* 0x009896800000895d */ /* 0x004fea0003900000 */
[----:B------:R-:W2:Y:S02]  /*7950*/  @!P0 SYNCS.PHASECHK.TRANS64 P0, [R2+URZ+0x18], R5 ;  /* 0x00001805020085a7 */ /* 0x000ea400080010ff */
[----:B--2---:R-:W-:Y:S05]  /*7960*/  @!P0 BRA `(.L_x_123) ;  /* 0xfffffffc00f08947 */ /* 0x004fea000383ffff */
[----:B------:R-:W-:Y:S05]  /*7970*/  BRA `(.L_x_26) ;  /* 0xffffffa000047947 */ /* 0x000fea000383ffff */
.L_x_34:
[----:B-1----:R-:W-:-:S07]  /*7980*/  MOV R2, UR17 ;  /* 0x0000001100027c02 */ /* 0x002fce0008000f00 */
.L_x_124:
[----:B-1----:R1:W2:Y:S02]  /*7990*/  SYNCS.PHASECHK.TRANS64.TRYWAIT P0, [R2+URZ+0x18], R5 ;  /* 0x00001805020075a7 */ /* 0x0022a400080011ff */
[----:B--2---:R-:W-:Y:S05]  /*79a0*/  @!P0 NANOSLEEP.SYNCS 0x989680 ;  /* 0x009896800000895d */ /* 0x004fea0003900000 */
[----:B------:R-:W2:Y:S02]  /*79b0*/  @!P0 SYNCS.PHASECHK.TRANS64 P0, [R2+URZ+0x18], R5 ;  /* 0x00001805020085a7 */ /* 0x000ea400080010ff */
[----:B--2---:R-:W-:Y:S05]  /*79c0*/  @!P0 BRA `(.L_x_124) ;  /* 0xfffffffc00f08947 */ /* 0x004fea000383ffff */
[----:B------:R-:W-:Y:S05]  /*79d0*/  BRA `(.L_x_33) ;  /* 0xffffffa000bc7947 */ /* 0x000fea000383ffff */
.L_x_39:
[----:B-1----:R1:W2:Y:S02]  /*79e0*/  SYNCS.PHASECHK.TRANS64.TRYWAIT P0, [R2+URZ+0x60], R3 ;  /* 0x00006003020075a7 */ /* 0x0022a400080011ff */
[----:B--2---:R-:W-:Y:S05]  /*79f0*/  @!P0 NANOSLEEP.SYNCS 0x989680 ;  /* 0x009896800000895d */ /* 0x004fea0003900000 */
[----:B------:R-:W2:Y:S02]  /*7a00*/  @!P0 SYNCS.PHASECHK.TRANS64 P0, [R2+URZ+0x60], R3 ;  /* 0x00006003020085a7 */ /* 0x000ea400080010ff */
[----:B--2---:R-:W-:Y:S05]  /*7a10*/  @!P0 BRA `(.L_x_39) ;  /* 0xfffffffc00f08947 */ /* 0x004fea000383ffff */
[----:B------:R-:W-:Y:S05]  /*7a20*/  BRA `(.L_x_125) ;  /* 0xffffffa4005c7947 */ /* 0x000fea000383ffff */
.L_x_43:
[----:B---3--:R-:W-:-:S07]  /*7a30*/  MOV R0, UR4 ;  /* 0x0000000400007c02 */ /* 0x008fce0008000f00 */
.L_x_126:
[----:B-1----:R1:W2:Y:S02]  /*7a40*/  SYNCS.PHASECHK.TRANS64.TRYWAIT P0, [R0+URZ], R3 ;  /* 0x00000003000075a7 */ /* 0x0022a400080011ff */
[----:B--2---:R-:W-:Y:S05]  /*7a50*/  @!P0 NANOSLEEP.SYNCS 0x989680 ;  /* 0x009896800000895d */ /* 0x004fea0003900000 */
[----:B------:R-:W2:Y:S02]  /*7a60*/  @!P0 SYNCS.PHASECHK.TRANS64 P0, [R0+URZ], R3 ;  /* 0x00000003000085a7 */ /* 0x000ea400080010ff */
[----:B--2---:R-:W-:Y:S05]  /*7a70*/  @!P0 BRA `(.L_x_126) ;  /* 0xfffffffc00f08947 */ /* 0x004fea000383ffff */
[----:B------:R-:W-:Y:S05]  /*7a80*/  BRA `(.L_x_127) ;  /* 0xffffffa800cc7947 */ /* 0x000fea000383ffff */
.L_x_44:
[----:B---3--:R-:W-:-:S07]  /*7a90*/  MOV R0, UR4 ;  /* 0x0000000400007c02 */ /* 0x008fce0008000f00 */
.L_x_128:
[----:B-1----:R1:W2:Y:S02]  /*7aa0*/  SYNCS.PHASECHK.TRANS64.TRYWAIT P0, [R0+URZ], R3 ;  /* 0x00000003000075a7 */ /* 0x0022a400080011ff */
[----:B--2---:R-:W-:Y:S05]  /*7ab0*/  @!P0 NANOSLEEP.SYNCS 0x989680 ;  /* 0x009896800000895d */ /* 0x004fea0003900000 */
[----:B------:R-:W2:Y:S02]  /*7ac0*/  @!P0 SYNCS.PHASECHK.TRANS64 P0, [R0+URZ], R3 ;  /* 0x00000003000085a7 */ /* 0x000ea400080010ff */
[----:B--2---:R-:W-:Y:S05]  /*7ad0*/  @!P0 BRA `(.L_x_128) ;  /* 0xfffffffc00f08947 */ /* 0x004fea000383ffff */
[----:B------:R-:W-:Y:S05]  /*7ae0*/  BRA `(.L_x_129) ;  /* 0xffffffa800d87947 */ /* 0x000fea000383ffff */
.L_x_47:
[----:B-1----:R1:W2:Y:S02]  /*7af0*/  SYNCS.PHASECHK.TRANS64.TRYWAIT P0, [R0+URZ+0xc0], R5 ;  /* 0x0000c005000075a7 */ /* 0x0022a400080011ff */
[----:B--2---:R-:W-:Y:S05]  /*7b00*/  @!P0 NANOSLEEP.SYNCS 0x989680 ;  /* 0x009896800000895d */ /* 0x004fea0003900000 */
[----:B------:R-:W2:Y:S02]  /*7b10*/  @!P0 SYNCS.PHASECHK.TRANS64 P0, [R0+URZ+0xc0], R5 ;  /* 0x0000c005000085a7 */ /* 0x000ea400080010ff */
[----:B--2---:R-:W-:Y:S05]  /*7b20*/  @!P0 BRA `(.L_x_47) ;  /* 0xfffffffc00f08947 */ /* 0x004fea000383ffff */
[----:B------:R-:W-:Y:S05]  /*7b30*/  BRA `(.L_x_130) ;  /* 0xffffffac00387947 */ /* 0x000fea000383ffff */
.L_x_48:
[----:B------:R-:W-:-:S07]  /*7b40*/  MOV R0, UR5 ;  /* 0x0000000500007c02 */ /* 0x000fce0008000f00 */
.L_x_131:
[----:B-1----:R1:W2:Y:S02]  /*7b50*/  SYNCS.PHASECHK.TRANS64.TRYWAIT P0, [R0+URZ+0x70], R7 ;  /* 0x00007007000075a7 */ /* 0x0022a400080011ff */
[----:B--2---:R-:W-:Y:S05]  /*7b60*/  @!P0 NANOSLEEP.SYNCS 0x989680 ;  /* 0x009896800000895d */ /* 0x004fea0003900000 */
[----:B------:R-:W2:Y:S02]  /*7b70*/  @!P0 SYNCS.PHASECHK.TRANS64 P0, [R0+URZ+0x70], R7 ;  /* 0x00007007000085a7 */ /* 0x000ea400080010ff */
[----:B--2---:R-:W-:Y:S05]  /*7b80*/  @!P0 BRA `(.L_x_131) ;  /* 0xfffffffc00f08947 */ /* 0x004fea000383ffff */
[----:B------:R-:W-:Y:S05]  /*7b90*/  BRA `(.L_x_132) ;  /* 0xffffffac00487947 */ /* 0x000fea000383ffff */
.L_x_49:
[----:B-1----:R1:W2:Y:S02]  /*7ba0*/  SYNCS.PHASECHK.TRANS64.TRYWAIT P1, [R0+URZ+0x60], R5 ;  /* 0x00006005000075a7 */ /* 0x0022a400080211ff */
[----:B--2---:R-:W-:Y:S05]  /*7bb0*/  @!P1 NANOSLEEP.SYNCS 0x989680 ;  /* 0x009896800000995d */ /* 0x004fea0003900000 */
[----:B------:R-:W2:Y:S02]  /*7bc0*/  @!P1 SYNCS.PHASECHK.TRANS64 P1, [R0+URZ+0x60], R5 ;  /* 0x00006005000095a7 */ /* 0x000ea400080210ff */
[----:B--2---:R-:W-:Y:S05]  /*7bd0*/  @!P1 BRA `(.L_x_49) ;  /* 0xfffffffc00f09947 */ /* 0x004fea000383ffff */
[----:B------:R-:W-:Y:S05]  /*7be0*/  BRA `(.L_x_133) ;  /* 0xffffffac00787947 */ /* 0x000fea000383ffff */
.L_x_52:
[----:B------:R-:W-:-:S07]  /*7bf0*/  MOV R0, UR5 ;  /* 0x0000000500007c02 */ /* 0x000fce0008000f00 */
.L_x_134:
[----:B-1----:R1:W2:Y:S02]  /*7c00*/  SYNCS.PHASECHK.TRANS64.TRYWAIT P0, [R0+URZ+0x70], R3 ;  /* 0x00007003000075a7 */ /* 0x0022a400080011ff */
[----:B--2---:R-:W-:Y:S05]  /*7c10*/  @!P0 NANOSLEEP.SYNCS 0x989680 ;  /* 0x009896800000895d */ /* 0x004fea0003900000 */
[----:B------:R-:W2:Y:S02]  /*7c20*/  @!P0 SYNCS.PHASECHK.TRANS64 P0, [R0+URZ+0x70], R3 ;  /* 0x00007003000085a7 */ /* 0x000ea400080010ff */
[----:B--2---:R-:W-:Y:S05]  /*7c30*/  @!P0 BRA `(.L_x_134) ;  /* 0xfffffffc00f08947 */ /* 0x004fea000383ffff */
[----:B------:R-:W-:Y:S05]  /*7c40*/  BRA `(.L_x_51) ;  /* 0xffffffac00cc7947 */ /* 0x000fea000383ffff */
.L_x_61:
[----:B-1----:R-:W-:-:S04]  /*7c50*/  MOV R4, UR6 ;  /* 0x0000000600047c02 */ /* 0x002fc80008000f00 */
[----:B------:R1:W2:Y:S03]  /*7c60*/  SYNCS.PHASECHK.TRANS64.TRYWAIT P0, [R4+URZ+0x8], R5 ;  /* 0x00000805040075a7 */ /* 0x0002a600080011ff */
[----:B--2---:R-:W-:Y:S05]  /*7c70*/  @!P0 NANOSLEEP.SYNCS 0x989680 ;  /* 0x009896800000895d */ /* 0x004fea0003900000 */
[----:B------:R-:W2:Y:S02]  /*7c80*/  @!P0 SYNCS.PHASECHK.TRANS64 P0, [R4+URZ+0x8], R5 ;  /* 0x00000805040085a7 */ /* 0x000ea400080010ff */
[----:B--2---:R-:W-:Y:S05]  /*7c90*/  @!P0 BRA `(.L_x_61) ;  /* 0xfffffffc00ec8947 */ /* 0x004fea000383ffff */
[----:B------:R-:W-:Y:S05]  /*7ca0*/  BRA `(.L_x_60) ;  /* 0xffffffb000807947 */ /* 0x000fea000383ffff */
.L_x_63:
[----:B------:R-:W-:Y:S01]  /*7cb0*/  BSSY B0, `(.L_x_135) ;  /* 0x0000006000007945 */ /* 0x000fe20003800000 */
[----:B------:R-:W-:-:S07]  /*7cc0*/  MOV R15, 0xffffffff ;  /* 0xffffffff000f7802 */ /* 0x000fce0000000f00 */
[----:B-1---5:R-:W-:Y:S05]  /*7cd0*/  WARPSYNC.COLLECTIVE R15, `(.L_x_136) ;  /* 0x000000000f0c7348 */ /* 0x022fea0003c00000 */
[----:B------:R-:W-:Y:S02]  /*7ce0*/  ELECT P6, UR79, PT ;  /* 0x00000000004f782f */ /* 0x000fe400038c0000 */
[----:B------:R-:W-:Y:S01]  /*7cf0*/  MOV R14, UR79 ;  /* 0x0000004f000e7c02 */ /* 0x000fe20008000f00 */
[----:B-1---5:R-:W-:Y:S10]  /*7d00*/  ENDCOLLECTIVE ;  /* 0x000000000000791b */ /* 0x022ff40003800000 */
.L_x_136:
[----:B------:R-:W-:Y:S05]  /*7d10*/  BSYNC B0 ;  /* 0x0000000000007941 */ /* 0x000fea0003800000 */
.L_x_135:
[----:B------:R-:W-:Y:S05]  /*7d20*/  BRA `(.L_x_137) ;  /* 0xffffffb000b07947 */ /* 0x000fea000383ffff */
.L_x_65:
[----:B-1----:R-:W-:-:S04]  /*7d30*/  MOV R2, UR6 ;  /* 0x0000000600027c02 */ /* 0x002fc80008000f00 */
[----:B------:R1:W2:Y:S03]  /*7d40*/  SYNCS.PHASECHK.TRANS64.TRYWAIT P0, [R2+URZ+0x8], R3 ;  /* 0x00000803020075a7 */ /* 0x0002a600080011ff */
[----:B--2---:R-:W-:Y:S05]  /*7d50*/  @!P0 NANOSLEEP.SYNCS 0x989680 ;  /* 0x009896800000895d */ /* 0x004fea0003900000 */
[----:B------:R-:W2:Y:S02]  /*7d60*/  @!P0 SYNCS.PHASECHK.TRANS64 P0, [R2+URZ+0x8], R3 ;  /* 0x00000803020085a7 */ /* 0x000ea400080010ff */
[----:B--2---:R-:W-:Y:S05]  /*7d70*/  @!P0 BRA `(.L_x_65) ;  /* 0xfffffffc00ec8947 */ /* 0x004fea000383ffff */
[----:B------:R-:W-:Y:S05]  /*7d80*/  BRA `(.L_x_64) ;  /* 0xffffffb000b47947 */ /* 0x000fea000383ffff */
.L_x_66:
[----:B-1----:R1:W2:Y:S02]  /*7d90*/  SYNCS.PHASECHK.TRANS64.TRYWAIT P0, [R0+URZ+0x60], R5 ;  /* 0x00006005000075a7 */ /* 0x0022a400080011ff */
[----:B--2---:R-:W-:Y:S05]  /*7da0*/  @!P0 NANOSLEEP.SYNCS 0x989680 ;  /* 0x009896800000895d */ /* 0x004fea0003900000 */
[----:B------:R-:W2:Y:S02]  /*7db0*/  @!P0 SYNCS.PHASECHK.TRANS64 P0, [R0+URZ+0x60], R5 ;  /* 0x00006005000085a7 */ /* 0x000ea400080010ff */
[----:B--2---:R-:W-:Y:S05]  /*7dc0*/  @!P0 BRA `(.L_x_66) ;  /* 0xfffffffc00f08947 */ /* 0x004fea000383ffff */
[----:B------:R-:W-:Y:S05]  /*7dd0*/  BRA `(.L_x_138) ;  /* 0xffffffb400907947 */ /* 0x000fea000383ffff */
.L_x_68:
[----:B------:R-:W-:-:S07]  /*7de0*/  MOV R0, UR10 ;  /* 0x0000000a00007c02 */ /* 0x000fce0008000f00 */
.L_x_139:
[----:B-1----:R1:W2:Y:S02]  /*7df0*/  SYNCS.PHASECHK.TRANS64.TRYWAIT P0, [R0+URZ+0xa0], R5 ;  /* 0x0000a005000075a7 */ /* 0x0022a400080011ff */
[----:B--2---:R-:W-:Y:S05]  /*7e00*/  @!P0 NANOSLEEP.SYNCS 0x989680 ;  /* 0x009896800000895d */ /* 0x004fea0003900000 */
[----:B------:R-:W2:Y:S02]  /*7e10*/  @!P0 SYNCS.PHASECHK.TRANS64 P0, [R0+URZ+0xa0], R5 ;  /* 0x0000a005000085a7 */ /* 0x000ea400080010ff */
[----:B--2---:R-:W-:Y:S05]  /*7e20*/  @!P0 BRA `(.L_x_139) ;  /* 0xfffffffc00f08947 */ /* 0x004fea000383ffff */
[----:B------:R-:W-:Y:S05]  /*7e30*/  BRA `(.L_x_140) ;  /* 0xffffffb400dc7947 */ /* 0x000fea000383ffff */
.L_x_71:
[----:B------:R-:W-:Y:S07]  /*7e40*/  MOV R0, UR9 ;  /* 0x0000000900007c02 */ /* 0x000fee0008000f00 */
.L_x_141:
[----:B-1----:R1:W2:Y:S02]  /*7e50*/  SYNCS.PHASECHK.TRANS64.TRYWAIT P0, [R0+URZ], R5 ;  /* 0x00000005000075a7 */ /* 0x0022a400080011ff */
[----:B--2---:R-:W-:Y:S05]  /*7e60*/  @!P0 NANOSLEEP.SYNCS 0x989680 ;  /* 0x009896800000895d */ /* 0x004fea0003900000 */
[----:B------:R-:W2:Y:S02]  /*7e70*/  @!P0 SYNCS.PHASECHK.TRANS64 P0, [R0+URZ], R5 ;  /* 0x00000005000085a7 */ /* 0x000ea400080010ff */
[----:B--2---:R-:W-:Y:S05]  /*7e80*/  @!P0 BRA `(.L_x_141) ;  /* 0xfffffffc00f08947 */ /* 0x004fea000383ffff */
[----:B------:R-:W-:Y:S05]  /*7e90*/  BRA `(.L_x_70) ;  /* 0xffffffb400f07947 */ /* 0x000fea000383ffff */
.L_x_75:
[----:B-1----:R-:W-:-:S07]  /*7ea0*/  MOV R0, UR7 ;  /* 0x0000000700007c02 */ /* 0x002fce0008000f00 */
.L_x_142:
[----:B-1----:R1:W2:Y:S02]  /*7eb0*/  SYNCS.PHASECHK.TRANS64.TRYWAIT P0, [R0+URZ], R3 ;  /* 0x00000003000075a7 */ /* 0x0022a400080011ff */
[----:B--2---:R-:W-:Y:S05]  /*7ec0*/  @!P0 NANOSLEEP.SYNCS 0x989680 ;  /* 0x009896800000895d */ /* 0x004fea0003900000 */
[----:B------:R-:W2:Y:S02]  /*7ed0*/  @!P0 SYNCS.PHASECHK.TRANS64 P0, [R0+URZ], R3 ;  /* 0x00000003000085a7 */ /* 0x000ea400080010ff */
[----:B--2---:R-:W-:Y:S05]  /*7ee0*/  @!P0 BRA `(.L_x_142) ;  /* 0xfffffffc00f08947 */ /* 0x004fea000383ffff */
[----:B------:R-:W-:Y:S05]  /*7ef0*/  BRA `(.L_x_143) ;  /* 0xffffffb800bc7947 */ /* 0x000fea000383ffff */
.L_x_76:
[----:B------:R-:W-:-:S07]  /*7f00*/  MOV R0, UR7 ;  /* 0x0000000700007c02 */ /* 0x000fce0008000f00 */
.L_x_144:
[----:B-1----:R1:W2:Y:S02]  /*7f10*/  SYNCS.PHASECHK.TRANS64.TRYWAIT P0, [R0+URZ], R3 ;  /* 0x00000003000075a7 */ /* 0x0022a400080011ff */
[----:B--2---:R-:W-:Y:S05]  /*7f20*/  @!P0 NANOSLEEP.SYNCS 0x989680 ;  /* 0x009896800000895d */ /* 0x004fea0003900000 */
[----:B------:R-:W2:Y:S02]  /*7f30*/  @!P0 SYNCS.PHASECHK.TRANS64 P0, [R0+URZ], R3 ;  /* 0x00000003000085a7 */ /* 0x000ea400080010ff */
[----:B--2---:R-:W-:Y:S05]  /*7f40*/  @!P0 BRA `(.L_x_144) ;  /* 0xfffffffc00f08947 */ /* 0x004fea000383ffff */
[----:B------:R-:W-:Y:S05]  /*7f50*/  BRA `(.L_x_145) ;  /* 0xffffffb800c87947 */ /* 0x000fea000383ffff */
.L_x_77:
[----:B------:R-:W-:-:S07]  /*7f60*/  MOV R0, UR7 ;  /* 0x0000000700007c02 */ /* 0x000fce0008000f00 */
.L_x_146:
[----:B-1----:R1:W2:Y:S02]  /*7f70*/  SYNCS.PHASECHK.TRANS64.TRYWAIT P0, [R0+URZ], R3 ;  /* 0x00000003000075a7 */ /* 0x0022a400080011ff */
[----:B--2---:R-:W-:Y:S05]  /*7f80*/  @!P0 NANOSLEEP.SYNCS 0x989680 ;  /* 0x009896800000895d */ /* 0x004fea0003900000 */
[----:B------:R-:W2:Y:S02]  /*7f90*/  @!P0 SYNCS.PHASECHK.TRANS64 P0, [R0+URZ], R3 ;  /* 0x00000003000085a7 */ /* 0x000ea400080010ff */
[----:B--2---:R-:W-:Y:S05]  /*7fa0*/  @!P0 BRA `(.L_x_146) ;  /* 0xfffffffc00f08947 */ /* 0x004fea000383ffff */
[----:B------:R-:W-:Y:S05]  /*7fb0*/  BRA `(.L_x_147) ;  /* 0xffffffb800d47947 */ /* 0x000fea000383ffff */
.L_x_80:
[----:B------:R-:W-:-:S07]  /*7fc0*/  MOV R0, UR8 ;  /* 0x0000000800007c02 */ /* 0x000fce0008000f00 */
.L_x_148:
[----:B-1----:R1:W2:Y:S02]  /*7fd0*/  SYNCS.PHASECHK.TRANS64.TRYWAIT P1, [R0+URZ+0xe0], R3 ;  /* 0x0000e003000075a7 */ /* 0x0022a400080211ff */
[----:B--2---:R-:W-:Y:S05]  /*7fe0*/  @!P1 NANOSLEEP.SYNCS 0x989680 ;  /* 0x009896800000995d */ /* 0x004fea0003900000 */
[----:B------:R-:W2:Y:S02]  /*7ff0*/  @!P1 SYNCS.PHASECHK.TRANS64 P1, [R0+URZ+0xe0], R3 ;  /* 0x0000e003000095a7 */ /* 0x000ea400080210ff */
[----:B--2---:R-:W-:Y:S05]  /*8000*/  @!P1 BRA `(.L_x_148) ;  /* 0xfffffffc00f09947 */ /* 0x004fea000383ffff */
[----:B------:R-:W-:Y:S05]  /*8010*/  BRA `(.L_x_149) ;  /* 0xffffffbc00207947 */ /* 0x000fea000383ffff */
.L_x_85:
[----:B--2---:R2:W4:Y:S02]  /*8020*/  SYNCS.PHASECHK.TRANS64.TRYWAIT P0, [R0+URZ+0x60], R3 ;  /* 0x00006003000075a7 */ /* 0x00452400080011ff */
[----:B----4-:R-:W-:Y:S05]  /*8030*/  @!P0 NANOSLEEP.SYNCS 0x989680 ;  /* 0x009896800000895d */ /* 0x010fea0003900000 */
[----:B------:R-:W4:Y:S02]  /*8040*/  @!P0 SYNCS.PHASECHK.TRANS64 P0, [R0+URZ+0x60], R3 ;  /* 0x00006003000085a7 */ /* 0x000f2400080010ff */
[----:B----4-:R-:W-:Y:S05]  /*8050*/  @!P0 BRA `(.L_x_85) ;  /* 0xfffffffc00f08947 */ /* 0x010fea000383ffff */
[----:B------:R-:W-:Y:S05]  /*8060*/  BRA `(.L_x_150) ;  /* 0xffffffc0002c7947 */ /* 0x000fea000383ffff */
.L_x_88:
[----:B------:R-:W-:Y:S07]  /*8070*/  MOV R0, UR7 ;  /* 0x0000000700007c02 */ /* 0x000fee0008000f00 */
.L_x_151:
[----:B--2---:R2:W4:Y:S02]  /*8080*/  SYNCS.PHASECHK.TRANS64.TRYWAIT P0, [R0+URZ+0x58], R3 ;  /* 0x00005803000075a7 */ /* 0x00452400080011ff */
[----:B----4-:R-:W-:Y:S05]  /*8090*/  @!P0 NANOSLEEP.SYNCS 0x989680 ;  /* 0x009896800000895d */ /* 0x010fea0003900000 */
[----:B------:R-:W4:Y:S02]  /*80a0*/  @!P0 SYNCS.PHASECHK.TRANS64 P0, [R0+URZ+0x58], R3 ;  /* 0x00005803000085a7 */ /* 0x000f2400080010ff */
[----:B----4-:R-:W-:Y:S05]  /*80b0*/  @!P0 BRA `(.L_x_151) ;  /* 0xfffffffc00f08947 */ /* 0x010fea000383ffff */
[----:B------:R-:W-:Y:S05]  /*80c0*/  BRA `(.L_x_87) ;  /* 0xffffffc4000c7947 */ /* 0x000fea000383ffff */
.L_x_91:
[----:B--2---:R-:W-:Y:S07]  /*80d0*/  MOV R3, UR7 ;  /* 0x0000000700037c02 */ /* 0x004fee0008000f00 */
.L_x_152:
[----:B-1----:R1:W2:Y:S02]  /*80e0*/  SYNCS.PHASECHK.TRANS64.TRYWAIT P0, [R3+URZ+0x40], R12 ;  /* 0x0000400c030075a7 */ /* 0x0022a400080011ff */
[----:B--2---:R-:W-:Y:S05]  /*80f0*/  @!P0 NANOSLEEP.SYNCS 0x989680 ;  /* 0x009896800000895d */ /* 0x004fea0003900000 */
[----:B------:R-:W2:Y:S02]  /*8100*/  @!P0 SYNCS.PHASECHK.TRANS64 P0, [R3+URZ+0x40], R12 ;  /* 0x0000400c030085a7 */ /* 0x000ea400080010ff */
[----:B--2---:R-:W-:Y:S05]  /*8110*/  @!P0 BRA `(.L_x_152) ;  /* 0xfffffffc00f08947 */ /* 0x004fea000383ffff */
[----:B------:R-:W-:Y:S05]  /*8120*/  BRA `(.L_x_153) ;  /* 0xffffffc400847947 */ /* 0x000fea000383ffff */
.L_x_92:
[----:B------:R-:W-:Y:S07]  /*8130*/  MOV R3, UR7 ;  /* 0x0000000700037c02 */ /* 0x000fee0008000f00 */
.L_x_154:
[----:B-1----:R1:W2:Y:S02]  /*8140*/  SYNCS.PHASECHK.TRANS64.TRYWAIT P0, [R3+URZ+0x48], R12 ;  /* 0x0000480c030075a7 */ /* 0x0022a400080011ff */
[----:B--2---:R-:W-:Y:S05]  /*8150*/  @!P0 NANOSLEEP.SYNCS 0x989680 ;  /* 0x009896800000895d */ /* 0x004fea0003900000 */
[----:B------:R-:W2:Y:S02]  /*8160*/  @!P0 SYNCS.PHASECHK.TRANS64 P0, [R3+URZ+0x48], R12 ;  /* 0x0000480c030085a7 */ /* 0x000ea400080010ff */
[----:B--2---:R-:W-:Y:S05]  /*8170*/  @!P0 BRA `(.L_x_154) ;  /* 0xfffffffc00f08947 */ /* 0x004fea000383ffff */
[----:B------:R-:W-:Y:S05]  /*8180*/  BRA `(.L_x_155) ;  /* 0xffffffc8001c7947 */ /* 0x000fea000383ffff */
.L_x_94:
[----:B------:R-:W-:-:S07]  /*8190*/  MOV R0, UR7 ;  /* 0x0000000700007c02 */ /* 0x000fce0008000f00 */
.L_x_156:
[----:B-1----:R1:W4:Y:S02]  /*81a0*/  SYNCS.PHASECHK.TRANS64.TRYWAIT P0, [R0+URZ+0x40], R3 ;  /* 0x00004003000075a7 */ /* 0x00232400080011ff */
[----:B----4-:R-:W-:Y:S05]  /*81b0*/  @!P0 NANOSLEEP.SYNCS 0x989680 ;  /* 0x009896800000895d */ /* 0x010fea0003900000 */
[----:B------:R-:W4:Y:S02]  /*81c0*/  @!P0 SYNCS.PHASECHK.TRANS64 P0, [R0+URZ+0x40], R3 ;  /* 0x00004003000085a7 */ /* 0x000f2400080010ff */
[----:B----4-:R-:W-:Y:S05]  /*81d0*/  @!P0 BRA `(.L_x_156) ;  /* 0xfffffffc00f08947 */ /* 0x010fea000383ffff */
[----:B------:R-:W-:Y:S05]  /*81e0*/  BRA `(.L_x_157) ;  /* 0xffffffc800a47947 */ /* 0x000fea000383ffff */
.L_x_96:
[----:B--2---:R2:W3:Y:S02]  /*81f0*/  SYNCS.PHASECHK.TRANS64.TRYWAIT P0, [R0+URZ+0x60], R3 ;  /* 0x00006003000075a7 */ /* 0x0044e400080011ff */
[----:B---3--:R-:W-:Y:S05]  /*8200*/  @!P0 NANOSLEEP.SYNCS 0x989680 ;  /* 0x009896800000895d */ /* 0x008fea0003900000 */
[----:B------:R-:W3:Y:S02]  /*8210*/  @!P0 SYNCS.PHASECHK.TRANS64 P0, [R0+URZ+0x60], R3 ;  /* 0x00006003000085a7 */ /* 0x000ee400080010ff */
[----:B---3--:R-:W-:Y:S05]  /*8220*/  @!P0 BRA `(.L_x_96) ;  /* 0xfffffffc00f08947 */ /* 0x008fea000383ffff */
[----:B------:R-:W-:Y:S05]  /*8230*/  BRA `(.L_x_158) ;  /* 0xffffffcc00707947 */ /* 0x000fea000383ffff */
.L_x_107:
[----:B-1----:R1:W3:Y:S02]  /*8240*/  SYNCS.PHASECHK.TRANS64.TRYWAIT P1, [R3+URZ+0x30], R0 ;  /* 0x00003000030075a7 */ /* 0x0022e400080211ff */
[----:B---3--:R-:W-:Y:S05]  /*8250*/  @!P1 NANOSLEEP.SYNCS 0x989680 ;  /* 0x009896800000995d */ /* 0x008fea0003900000 */
[----:B------:R-:W3:Y:S02]  /*8260*/  @!P1 SYNCS.PHASECHK.TRANS64 P1, [R3+URZ+0x30], R0 ;  /* 0x00003000030095a7 */ /* 0x000ee400080210ff */
[----:B---3--:R-:W-:Y:S05]  /*8270*/  @!P1 BRA `(.L_x_107) ;  /* 0xfffffffc00f09947 */ /* 0x008fea000383ffff */
[----:B------:R-:W-:Y:S05]  /*8280*/  BRA `(.L_x_106) ;  /* 0xffffffd800807947 */ /* 0x000fea000383ffff */
.L_x_109:
[----:B---3--:R3:W4:Y:S02]  /*8290*/  SYNCS.PHASECHK.TRANS64.TRYWAIT P0, [R110+URZ+0x80], R5 ;  /* 0x000080056e0075a7 */ /* 0x00872400080011ff */
[----:B----4-:R-:W-:Y:S05]  /*82a0*/  @!P0 NANOSLEEP.SYNCS 0x989680 ;  /* 0x009896800000895d */ /* 0x010fea0003900000 */
[----:B------:R-:W4:Y:S02]  /*82b0*/  @!P0 SYNCS.PHASECHK.TRANS64 P0, [R110+URZ+0x80], R5 ;  /* 0x000080056e0085a7 */ /* 0x000f2400080010ff */
[----:B----4-:R-:W-:Y:S05]  /*82c0*/  @!P0 BRA `(.L_x_109) ;  /* 0xfffffffc00f08947 */ /* 0x010fea000383ffff */
[----:B------:R-:W-:Y:S05]  /*82d0*/  BRA `(.L_x_108) ;  /* 0xffffffd800d47947 */ /* 0x000fea000383ffff */
.L_x_117:
[----:B--2---:R2:W3:Y:S02]  /*82e0*/  SYNCS.PHASECHK.TRANS64.TRYWAIT P0, [R75+URZ+0x30], R0 ;  /* 0x000030004b0075a7 */ /* 0x0044e400080011ff */
[----:B---3--:R-:W-:Y:S05]  /*82f0*/  @!P0 NANOSLEEP.SYNCS 0x989680 ;  /* 0x009896800000895d */ /* 0x008fea0003900000 */
[----:B------:R-:W3:Y:S02]  /*8300*/  @!P0 SYNCS.PHASECHK.TRANS64 P0, [R75+URZ+0x30], R0 ;  /* 0x000030004b0085a7 */ /* 0x000ee400080010ff */
[----:B---3--:R-:W-:Y:S05]  /*8310*/  @!P0 BRA `(.L_x_117) ;  /* 0xfffffffc00f08947 */ /* 0x008fea000383ffff */
[----:B------:R-:W-:Y:S05]  /*8320*/  BRA `(.L_x_116) ;  /* 0xffffffe400e07947 */ /* 0x000fea000383ffff */
        .weak           $__internal_0_$__cuda_sm10x_tcgen05_guardrail_trap_col_being_dealloced_not_returned_by_alloc
        .type           $__internal_0_$__cuda_sm10x_tcgen05_guardrail_trap_col_being_dealloced_not_returned_by_alloc,@function
        .size           $__internal_0_$__cuda_sm10x_tcgen05_guardrail_trap_col_being_dealloced_not_returned_by_alloc,($__internal_1_$__cuda_sm10x_tcgen05_guardrail_trap_phase_invalid_during_alloc - $__internal_0_$__cuda_sm10x_tcgen05_guardrail_trap_col_being_dealloced_not_returned_by_alloc)
$__internal_0_$__cuda_sm10x_tcgen05_guardrail_trap_col_being_dealloced_not_returned_by_alloc:
[----:B------:R-:W-:Y:S05]  /*8330*/  BPT.TRAP 0x1 ;  /* 0x000000040000795c */ /* 0x000fea0000300000 */
[----:B------:R-:W-:-:S04]  /*8340*/  HFMA2 R3, -RZ, RZ, 0, 0 ;  /* 0x00000000ff037431 */ /* 0x000fc800000001ff */
[----:B------:R-:W-:Y:S05]  /*8350*/  RET.REL.NODEC R2 `(_ZN7cutlass13device_kernelINS_4gemm6kernel13GemmUniversalIN4cute5tupleIJiiiiEEENS1_10collective13CollectiveMmaINS1_35MainloopSm100TmaUmmaWarpSpecializedILi3ELi2ELi4ENS5_IJNS4_1CILi2EEENSA_ILi1EEESC_EEEEENS5_IJNSA_ILi128EEESF_NSA_ILi64EEEEEEaNS5_IJlSC_lEEEaSI_NS4_8TiledMMAINS4_8MMA_AtomIJNS4_21SM100_MMA_S8_2x1SM_SSIaaiLi128ELi128ELNS4_4UMMA5MajorE0ELSN_0ELNSM_8SaturateE0EEEEEENS4_6LayoutINS5_IJSC_SC_SC_EEENS5_IJNSA_ILi0EEEST_ST_EEEEENS5_IJNS4_10UnderscoreESW_SW_EEEEENS4_18SM100_TMA_2SM_LOADENS4_14ComposedLayoutINS4_7SwizzleILi2ELi4ELi3EEENS4_18smem_ptr_flag_bitsILi8EEENSR_INS5_IJNSA_ILi8EEESG_EEENS5_IJSG_SC_EEEEEEEvNS4_8identityESZ_S19_vS1A_EENS_8epilogue10collective18CollectiveEpilogueINS1C_23Sm100TmaWarpSpecializedILi2ELi2ELi32ELb0ELb0EEEJNS5_IJSG_SF_SG_EEENS5_IJNSR_ISG_SC_EENSR_INS5_IJNSA_ILi32EEESB_EEENS5_IJSC_SG_EEEEEEEEaSI_aSI_NS1C_6fusion15FusionCallbacksIS1G_NS1O_17LinearCombinationIaiaiLNS_15FloatRoundStyleE2EEES1H_S1N_JEEENS4_5SM1004TMEM4LOAD26SM100_TMEM_LOAD_32dp32b32xENS4_13SM90_TMA_LOADENS10_INS11_ILi1ELi4ELi3EEES14_NSR_INS5_IJS15_S1J_EEENS5_IJS1J_SC_EEEEEEENS4_39AutoVectorizingCopyWithAssumedAlignmentILi128EEENS4_14SM90_TMA_STOREES23_S25_S25_EEEvvEEEEvNT_6ParamsE) ;  /* 0xffffff7c02287950 */ /* 0x000fea0003c3ffff */
        .weak           $__internal_1_$__cuda_sm10x_tcgen05_guardrail_trap_phase_invalid_during_alloc
        .type           $__internal_1_$__cuda_sm10x_tcgen05_guardrail_trap_phase_invalid_during_alloc,@function
        .size           $__internal_1_$__cuda_sm10x_tcgen05_guardrail_trap_phase_invalid_during_alloc,($__internal_2_$__cuda_sm10x_tcgen05_guardrail_trap_unallocated_columns_being_dealloced - $__internal_1_$__cuda_sm10x_tcgen05_guardrail_trap_phase_invalid_during_alloc)
$__internal_1_$__cuda_sm10x_tcgen05_guardrail_trap_phase_invalid_during_alloc:
[----:B------:R-:W-:Y:S05]  /*8360*/  BPT.TRAP 0x1 ;  /* 0x000000040000795c */ /* 0x000fea0000300000 */
[----:B------:R-:W-:-:S04]  /*8370*/  MOV R3, 0x0 ;  /* 0x0000000000037802 */ /* 0x000fc80000000f00 */
[----:B------:R-:W-:Y:S05]  /*8380*/  RET.REL.NODEC R2 `(_ZN7cutlass13device_kernelINS_4gemm6kernel13GemmUniversalIN4cute5tupleIJiiiiEEENS1_10collective13CollectiveMmaINS1_35MainloopSm100TmaUmmaWarpSpecializedILi3ELi2ELi4ENS5_IJNS4_1CILi2EEENSA_ILi1EEESC_EEEEENS5_IJNSA_ILi128EEESF_NSA_ILi64EEEEEEaNS5_IJlSC_lEEEaSI_NS4_8TiledMMAINS4_8MMA_AtomIJNS4_21SM100_MMA_S8_2x1SM_SSIaaiLi128ELi128ELNS4_4UMMA5MajorE0ELSN_0ELNSM_8SaturateE0EEEEEENS4_6LayoutINS5_IJSC_SC_SC_EEENS5_IJNSA_ILi0EEEST_ST_EEEEENS5_IJNS4_10UnderscoreESW_SW_EEEEENS4_18SM100_TMA_2SM_LOADENS4_14ComposedLayoutINS4_7SwizzleILi2ELi4ELi3EEENS4_18smem_ptr_flag_bitsILi8EEENSR_INS5_IJNSA_ILi8EEESG_EEENS5_IJSG_SC_EEEEEEEvNS4_8identityESZ_S19_vS1A_EENS_8epilogue10collective18CollectiveEpilogueINS1C_23Sm100TmaWarpSpecializedILi2ELi2ELi32ELb0ELb0EEEJNS5_IJSG_SF_SG_EEENS5_IJNSR_ISG_SC_EENSR_INS5_IJNSA_ILi32EEESB_EEENS5_IJSC_SG_EEEEEEEEaSI_aSI_NS1C_6fusion15FusionCallbacksIS1G_NS1O_17LinearCombinationIaiaiLNS_15FloatRoundStyleE2EEES1H_S1N_JEEENS4_5SM1004TMEM4LOAD26SM100_TMEM_LOAD_32dp32b32xENS4_13SM90_TMA_LOADENS10_INS11_ILi1ELi4ELi3EEES14_NSR_INS5_IJS15_S1J_EEENS5_IJS1J_SC_EEEEEEENS4_39AutoVectorizingCopyWithAssumedAlignmentILi128EEENS4_14SM90_TMA_STOREES23_S25_S25_EEEvvEEEEvNT_6ParamsE) ;  /* 0xffffff7c021c7950 */ /* 0x000fea0003c3ffff */
        .weak           $__internal_2_$__cuda_sm10x_tcgen05_guardrail_trap_unallocated_columns_being_dealloced
        .type           $__internal_2_$__cuda_sm10x_tcgen05_guardrail_trap_unallocated_columns_being_dealloced,@function
        .size           $__internal_2_$__cuda_sm10x_tcgen05_guardrail_trap_unallocated_columns_being_dealloced,(.L_x_160 - $__internal_2_$__cuda_sm10x_tcgen05_guardrail_trap_unallocated_columns_being_dealloced)
$__internal_2_$__cuda_sm10x_tcgen05_guardrail_trap_unallocated_columns_being_dealloced:
[----:B------:R-:W-:Y:S05]  /*8390*/  BPT.TRAP 0x1 ;  /* 0x000000040000795c */ /* 0x000fea0000300000 */
[----:B------:R-:W-:-:S04]  /*83a0*/  HFMA2 R3, -RZ, RZ, 0, 0 ;  /* 0x00000000ff037431 */ /* 0x000fc800000001ff */
[----:B------:R-:W-:Y:S05]  /*83b0*/  RET.REL.NODEC R2 `(_ZN7cutlass13device_kernelINS_4gemm6kernel13GemmUniversalIN4cute5tupleIJiiiiEEENS1_10collective13CollectiveMmaINS1_35MainloopSm100TmaUmmaWarpSpecializedILi3ELi2ELi4ENS5_IJNS4_1CILi2EEENSA_ILi1EEESC_EEEEENS5_IJNSA_ILi128EEESF_NSA_ILi64EEEEEEaNS5_IJlSC_lEEEaSI_NS4_8TiledMMAINS4_8MMA_AtomIJNS4_21SM100_MMA_S8_2x1SM_SSIaaiLi128ELi128ELNS4_4UMMA5MajorE0ELSN_0ELNSM_8SaturateE0EEEEEENS4_6LayoutINS5_IJSC_SC_SC_EEENS5_IJNSA_ILi0EEEST_ST_EEEEENS5_IJNS4_10UnderscoreESW_SW_EEEEENS4_18SM100_TMA_2SM_LOADENS4_14ComposedLayoutINS4_7SwizzleILi2ELi4ELi3EEENS4_18smem_ptr_flag_bitsILi8EEENSR_INS5_IJNSA_ILi8EEESG_EEENS5_IJSG_SC_EEEEEEEvNS4_8identityESZ_S19_vS1A_EENS_8epilogue10collective18CollectiveEpilogueINS1C_23Sm100TmaWarpSpecializedILi2ELi2ELi32ELb0ELb0EEEJNS5_IJSG_SF_SG_EEENS5_IJNSR_ISG_SC_EENSR_INS5_IJNSA_ILi32EEESB_EEENS5_IJSC_SG_EEEEEEEEaSI_aSI_NS1C_6fusion15FusionCallbacksIS1G_NS1O_17LinearCombinationIaiaiLNS_15FloatRoundStyleE2EEES1H_S1N_JEEENS4_5SM1004TMEM4LOAD26SM100_TMEM_LOAD_32dp32b32xENS4_13SM90_TMA_LOADENS10_INS11_ILi1ELi4ELi3EEES14_NSR_INS5_IJS15_S1J_EEENS5_IJS1J_SC_EEEEEEENS4_39AutoVectorizingCopyWithAssumedAlignmentILi128EEENS4_14SM90_TMA_STOREES23_S25_S25_EEEvvEEEEvNT_6ParamsE) ;  /* 0xffffff7c02107950 */ /* 0x000fea0003c3ffff */
.L_x_159:
[----:B------:R-:W-:-:S00]  /*83c0*/  BRA `(.L_x_159) ;  /* 0xfffffffc00fc7947 */ /* 0x000fc0000383ffff */
[----:B------:R-:W-:-:S00]  /*83d0*/  NOP ;  /* 0x0000000000007918 */ /* 0x000fc00000000000 */
        /* <DEDUP_REMOVED lines=10> */
.L_x_160:


//--------------------- .nv.global.init           --------------------------
	.section	.nv.global.init,"aw",@progbits
.nv.global.init:
	.type		$str$27,@object
	.size		$str$27,($str$28 - $str$27)
$str$27:
        /*0000*/ 	.byte	0x28, 0x61, 0x64, 0x64, 0x72, 0x65, 0x73, 0x73, 0x20, 0x26, 0x20, 0x6d, 0x61, 0x73, 0x6b, 0x29
        /*0010*/ 	.byte	0x20, 0x3d, 0x3d, 0x20, 0x30, 0x00
	.type		$str$28,@object
	.size		$str$28,($str$26 - $str$28)
$str$28:
        /*0016*/ 	.byte	0x2f, 0x74, 0x6d, 0x70, 0x2f, 0x63, 0x75, 0x74, 0x6c, 0x61, 0x73, 0x73, 0x5f, 0x73, 0x77, 0x65
        /*0026*/ 	.byte	0x65, 0x70, 0x5f, 0x73, 0x72, 0x63, 0x2f, 0x69, 0x6e, 0x63, 0x6c, 0x75, 0x64, 0x65, 0x2f, 0x63
        /*0036*/ 	.byte	0x75, 0x74, 0x65, 0x2f, 0x70, 0x6f, 0x69, 0x6e, 0x74, 0x65, 0x72, 0x5f, 0x66, 0x6c, 0x61, 0x67
        /*0046*/ 	.byte	0x67, 0x65, 0x64, 0x2e, 0x68, 0x70, 0x70, 0x00
	.type		$str$26,@object
	.size		$str$26,($str$25 - $str$26)
$str$26:
        /*004e*/ 	.byte	0x2f, 0x74, 0x6d, 0x70, 0x2f, 0x63, 0x75, 0x74, 0x6c, 0x61, 0x73, 0x73, 0x5f, 0x73, 0x77, 0x65
        /*005e*/ 	.byte	0x65, 0x70, 0x5f, 0x73, 0x72, 0x63, 0x2f, 0x69, 0x6e, 0x63, 0x6c, 0x75, 0x64, 0x65, 0x2f, 0x63
        /*006e*/ 	.byte	0x75, 0x74, 0x65, 0x2f, 0x61, 0x74, 0x6f, 0x6d, 0x2f, 0x63, 0x6f, 0x70, 0x79, 0x5f, 0x74, 0x72
        /*007e*/ 	.byte	0x61, 0x69, 0x74, 0x73, 0x5f, 0x73, 0x6d, 0x31, 0x30, 0x30, 0x2e, 0x68, 0x70, 0x70, 0x00
	.type		$str$25,@object
	.size		$str$25,(__unnamed_1 - $str$25)
$str$25:
        /*008d*/ 	.byte	0x28, 0x28, 0x75, 0x69, 0x6e, 0x74, 0x33, 0x32, 0x5f, 0x74, 0x28, 0x74, 0x68, 0x72, 0x65, 0x61
        /*009d*/ 	.byte	0x64, 0x49, 0x64, 0x78, 0x2e, 0x78, 0x29, 0x20, 0x2f, 0x20, 0x33, 0x32, 0x29, 0x20, 0x25, 0x20
        /*00ad*/ 	.byte	0x34, 0x29, 0x20, 0x3d, 0x3d, 0x20, 0x28, 0x28, 0x28, 0x74, 0x6d, 0x65, 0x6d, 0x5f, 0x61, 0x64
        /*00bd*/ 	.byte	0x64, 0x72, 0x20, 0x3e, 0x3e, 0x20, 0x31, 0x36, 0x29, 0x20, 0x2f, 0x20, 0x33, 0x32, 0x29, 0x20
        /*00cd*/ 	.byte	0x25, 0x20, 0x34, 0x29, 0x00
	.type		__unnamed_1,@object
	.size		__unnamed_1,(__unnamed_2 - __unnamed_1)
__unnamed_1:
        /*00d2*/ 	.byte	0x61, 0x75, 0x74, 0x6f, 0x20, 0x63, 0x75, 0x74, 0x65, 0x3a, 0x3a, 0x61, 0x73, 0x5f, 0x70, 0x6f
        /* <DEDUP_REMOVED lines=24> */
        /*0262*/ 	.byte	0x3e, 0x3e, 0x5d, 0x00
	.type		__unnamed_2,@object
	.size		__unnamed_2,(.L_2 - __unnamed_2)
__unnamed_2:
        /* <DEDUP_REMOVED lines=41> */
.L_2:


//--------------------- .nv.shared._ZN7cutlass13device_kernelINS_4gemm6kernel13GemmUniversalIN4cute5tupleIJiiiiEEENS1_10collective13CollectiveMmaINS1_35MainloopSm100TmaUmmaWarpSpecializedILi3ELi2ELi4ENS5_IJNS4_1CILi2EEENSA_ILi1EEESC_EEEEENS5_IJNSA_ILi128EEESF_NSA_ILi64EEEEEEaNS5_IJlSC_lEEEaSI_NS4_8TiledMMAINS4_8MMA_AtomIJNS4_21SM100_MMA_S8_2x1SM_SSIaaiLi128ELi128ELNS4_4UMMA5MajorE0ELSN_0ELNSM_8SaturateE0EEEEEENS4_6LayoutINS5_IJSC_SC_SC_EEENS5_IJNSA_ILi0EEEST_ST_EEEEENS5_IJNS4_10UnderscoreESW_SW_EEEEENS4_18SM100_TMA_2SM_LOADENS4_14ComposedLayoutINS4_7SwizzleILi2ELi4ELi3EEENS4_18smem_ptr_flag_bitsILi8EEENSR_INS5_IJNSA_ILi8EEESG_EEENS5_IJSG_SC_EEEEEEEvNS4_8identityESZ_S19_vS1A_EENS_8epilogue10collective18CollectiveEpilogueINS1C_23Sm100TmaWarpSpecializedILi2ELi2ELi32ELb0ELb0EEEJNS5_IJSG_SF_SG_EEENS5_IJNSR_ISG_SC_EENSR_INS5_IJNSA_ILi32EEESB_EEENS5_IJSC_SG_EEEEEEEEaSI_aSI_NS1C_6fusion15FusionCallbacksIS1G_NS1O_17LinearCombinationIaiaiLNS_15FloatRoundStyleE2EEES1H_S1N_JEEENS4_5SM1004TMEM4LOAD26SM100_TMEM_LOAD_32dp32b32xENS4_13SM90_TMA_LOADENS10_INS11_ILi1ELi4ELi3EEES14_NSR_INS5_IJS15_S1J_EEENS5_IJS1J_SC_EEEEEEENS4_39AutoVectorizingCopyWithAssumedAlignmentILi128EEENS4_14SM90_TMA_STOREES23_S25_S25_EEEvvEEEEvNT_6ParamsE --------------------------
	.section	.nv.shared._ZN7cutlass13device_kernelINS_4gemm6kernel13GemmUniversalIN4cute5tupleIJiiiiEEENS1_10collective13CollectiveMmaINS1_35MainloopSm100TmaUmmaWarpSpecializedILi3ELi2ELi4ENS5_IJNS4_1CILi2EEENSA_ILi1EEESC_EEEEENS5_IJNSA_ILi128EEESF_NSA_ILi64EEEEEEaNS5_IJlSC_lEEEaSI_NS4_8TiledMMAINS4_8MMA_AtomIJNS4_21SM100_MMA_S8_2x1SM_SSIaaiLi128ELi128ELNS4_4UMMA5MajorE0ELSN_0ELNSM_8SaturateE0EEEEEENS4_6LayoutINS5_IJSC_SC_SC_EEENS5_IJNSA_ILi0EEEST_ST_EEEEENS5_IJNS4_10UnderscoreESW_SW_EEEEENS4_18SM100_TMA_2SM_LOADENS4_14ComposedLayoutINS4_7SwizzleILi2ELi4ELi3EEENS4_18smem_ptr_flag_bitsILi8EEENSR_INS5_IJNSA_ILi8EEESG_EEENS5_IJSG_SC_EEEEEEEvNS4_8identityESZ_S19_vS1A_EENS_8epilogue10collective18CollectiveEpilogueINS1C_23Sm100TmaWarpSpecializedILi2ELi2ELi32ELb0ELb0EEEJNS5_IJSG_SF_SG_EEENS5_IJNSR_ISG_SC_EENSR_INS5_IJNSA_ILi32EEESB_EEENS5_IJSC_SG_EEEEEEEEaSI_aSI_NS1C_6fusion15FusionCallbacksIS1G_NS1O_17LinearCombinationIaiaiLNS_15FloatRoundStyleE2EEES1H_S1N_JEEENS4_5SM1004TMEM4LOAD26SM100_TMEM_LOAD_32dp32b32xENS4_13SM90_TMA_LOADENS10_INS11_ILi1ELi4ELi3EEES14_NSR_INS5_IJS15_S1J_EEENS5_IJS1J_SC_EEEEEEENS4_39AutoVectorizingCopyWithAssumedAlignmentILi128EEENS4_14SM90_TMA_STOREES23_S25_S25_EEEvvEEEEvNT_6ParamsE,"aw",@nobits
	.sectionflags	@""
	.align	16
	.zero		1024


//--------------------- .nv.shared.reserved.0     --------------------------
	.section	.nv.shared.reserved.0,"aw",@nobits
	.weak		__nv_reservedSMEM_offset_0_alias
	.size		__nv_reservedSMEM_offset_0_alias, 0, 64
	.other		__nv_reservedSMEM_offset_0_alias,@"STO_CUDA_RESERVED_SHARED STV_DEFAULT"
__nv_reservedSMEM_offset_0_alias:
	.zero		0
.nv.shared.reserved.0:
	.zero		64
	.weak		__nv_reservedSMEM_tcgen05_partition
	.type		__nv_reservedSMEM_tcgen05_partition,@object
	.size		__nv_reservedSMEM_tcgen05_partition,(.L_0 - __nv_reservedSMEM_tcgen05_partition)
__nv_reservedSMEM_tcgen05_partition:
	.zero		32
.L_0:


//--------------------- .nv.global                --------------------------
	.section	.nv.global,"aw",@nobits
.nv.global:
	.type		_ZN40_INTERNAL_14a698f4_4_k_cu_d2b6a5c7_103204cute1_E,@object
	.size		_ZN40_INTERNAL_14a698f4_4_k_cu_d2b6a5c7_103204cute1_E,(_ZN40_INTERNAL_14a698f4_4_k_cu_d2b6a5c7_103204cuda3std3__45__cpo6cbeginE - _ZN40_INTERNAL_14a698f4_4_k_cu_d2b6a5c7_103204cute1_E)
_ZN40_INTERNAL_14a698f4_4_k_cu_d2b6a5c7_103204cute1_E:
	.zero		1
	.type		_ZN40_INTERNAL_14a698f4_4_k_cu_d2b6a5c7_103204cuda3std3__45__cpo6cbeginE,@object
	.size		_ZN40_INTERNAL_14a698f4_4_k_cu_d2b6a5c7_103204cuda3std3__45__cpo6cbeginE,(_ZN40_INTERNAL_14a698f4_4_k_cu_d2b6a5c7_103204cuda3std3__48in_placeE - _ZN40_INTERNAL_14a698f4_4_k_cu_d2b6a5c7_103204cuda3std3__45__cpo6cbeginE)
_ZN40_INTERNAL_14a698f4_4_k_cu_d2b6a5c7_103204cuda3std3__45__cpo6cbeginE:
	.zero		1
	.type		_ZN40_INTERNAL_14a698f4_4_k_cu_d2b6a5c7_103204cuda3std3__48in_placeE,@object
	.size		_ZN40_INTERNAL_14a698f4_4_k_cu_d2b6a5c7_103204cuda3std3__48in_placeE,(_ZN40_INTERNAL_14a698f4_4_k_cu_d2b6a5c7_103204cuda3std6ranges3__45__cpo9iter_moveE - _ZN40_INTERNAL_14a698f4_4_k_cu_d2b6a5c7_103204cuda3std3__48in_placeE)
_ZN40_INTERNAL_14a698f4_4_k_cu_d2b6a5c7_103204cuda3std3__48in_placeE:
	.zero		1
	.type		_ZN40_INTERNAL_14a698f4_4_k_cu_d2b6a5c7_103204cuda3std6ranges3__45__cpo9iter_moveE,@object
	.size		_ZN40_INTERNAL_14a698f4_4_k_cu_d2b6a5c7_103204cuda3std6ranges3__45__cpo9iter_moveE,(_ZN40_INTERNAL_14a698f4_4_k_cu_d2b6a5c7_103204cuda3std3__45__cpo5beginE - _ZN40_INTERNAL_14a698f4_4_k_cu_d2b6a5c7_103204cuda3std6ranges3__45__cpo9iter_moveE)
_ZN40_INTERNAL_14a698f4_4_k_cu_d2b6a5c7_103204cuda3std6ranges3__45__cpo9iter_moveE:
	.zero		1
	.type		_ZN40_INTERNAL_14a698f4_4_k_cu_d2b6a5c7_103204cuda3std3__45__cpo5beginE,@object
	.size		_ZN40_INTERNAL_14a698f4_4_k_cu_d2b6a5c7_103204cuda3std3__45__cpo5beginE,(_ZN40_INTERNAL_14a698f4_4_k_cu_d2b6a5c7_103204cuda3std3__442_GLOBAL__N__14a698f4_4_k_cu_d2b6a5c7_103206ignoreE - _ZN40_INTERNAL_14a698f4_4_k_cu_d2b6a5c7_103204cuda3std3__45__cpo5beginE)
_ZN40_INTERNAL_14a698f4_4_k_cu_d2b6a5c7_103204cuda3std3__45__cpo5beginE:
	.zero		1
	.type		_ZN40_INTERNAL_14a698f4_4_k_cu_d2b6a5c7_103204cuda3std3__442_GLOBAL__N__14a698f4_4_k_cu_d2b6a5c7_103206ignoreE,@object
	.size		_ZN40_INTERNAL_14a698f4_4_k_cu_d2b6a5c7_103204cuda3std3__442_GLOBAL__N__14a698f4_4_k_cu_d2b6a5c7_103206ignoreE,(_ZN40_INTERNAL_14a698f4_4_k_cu_d2b6a5c7_103204cute7productE - _ZN40_INTERNAL_14a698f4_4_k_cu_d2b6a5c7_103204cuda3std3__442_GLOBAL__N__14a698f4_4_k_cu_d2b6a5c7_103206ignoreE)
_ZN40_INTERNAL_14a698f4_4_k_cu_d2b6a5c7_103204cuda3std3__442_GLOBAL__N__14a698f4_4_k_cu_d2b6a5c7_103206ignoreE:
	.zero		1
	.type		_ZN40_INTERNAL_14a698f4_4_k_cu_d2b6a5c7_103204cute7productE,@object
	.size		_ZN40_INTERNAL_14a698f4_4_k_cu_d2b6a5c7_103204cute7productE,(_ZN40_INTERNAL_14a698f4_4_k_cu_d2b6a5c7_103204cuda3std3__45__cpo3endE - _ZN40_INTERNAL_14a698f4_4_k_cu_d2b6a5c7_103204cute7productE)
_ZN40_INTERNAL_14a698f4_4_k_cu_d2b6a5c7_103204cute7productE:
	.zero		1
	.type		_ZN40_INTERNAL_14a698f4_4_k_cu_d2b6a5c7_103204cuda3std3__45__cpo3endE,@object
	.size		_ZN40_INTERNAL_14a698f4_4_k_cu_d2b6a5c7_103204cuda3std3__45__cpo3endE,(_ZN40_INTERNAL_14a698f4_4_k_cu_d2b6a5c7_103204cuda3std3__419piecewise_constructE - _ZN40_INTERNAL_14a698f4_4_k_cu_d2b6a5c7_103204cuda3std3__45__cpo3endE)
_ZN40_INTERNAL_14a698f4_4_k_cu_d2b6a5c7_103204cuda3std3__45__cpo3endE:
	.zero		1
	.type		_ZN40_INTERNAL_14a698f4_4_k_cu_d2b6a5c7_103204cuda3std3__419piecewise_constructE,@object
	.size		_ZN40_INTERNAL_14a698f4_4_k_cu_d2b6a5c7_103204cuda3std3__419piecewise_constructE,(_ZN40_INTERNAL_14a698f4_4_k_cu_d2b6a5c7_103204cuda3std3__45__cpo4cendE - _ZN40_INTERNAL_14a698f4_4_k_cu_d2b6a5c7_103204cuda3std3__419piecewise_constructE)
_ZN40_INTERNAL_14a698f4_4_k_cu_d2b6a5c7_103204cuda3std3__419piecewise_constructE:
	.zero		1
	.type		_ZN40_INTERNAL_14a698f4_4_k_cu_d2b6a5c7_103204cuda3std3__45__cpo4cendE,@object
	.size		_ZN40_INTERNAL_14a698f4_4_k_cu_d2b6a5c7_103204cuda3std3__45__cpo4cendE,(_ZN40_INTERNAL_14a698f4_4_k_cu_d2b6a5c7_103204cuda3std6ranges3__45__cpo4swapE - _ZN40_INTERNAL_14a698f4_4_k_cu_d2b6a5c7_103204cuda3std3__45__cpo4cendE)
_ZN40_INTERNAL_14a698f4_4_k_cu_d2b6a5c7_103204cuda3std3__45__cpo4cendE:
	.zero		1
	.type		_ZN40_INTERNAL_14a698f4_4_k_cu_d2b6a5c7_103204cuda3std6ranges3__45__cpo4swapE,@object
	.size		_ZN40_INTERNAL_14a698f4_4_k_cu_d2b6a5c7_103204cuda3std6ranges3__45__cpo4swapE,(.L_10 - _ZN40_INTERNAL_14a698f4_4_k_cu_d2b6a5c7_103204cuda3std6ranges3__45__cpo4swapE)
_ZN40_INTERNAL_14a698f4_4_k_cu_d2b6a5c7_103204cuda3std6ranges3__45__cpo4swapE:
	.zero		1
.L_10:


//--------------------- .nv.constant0._ZN7cutlass13device_kernelINS_4gemm6kernel13GemmUniversalIN4cute5tupleIJiiiiEEENS1_10collective13CollectiveMmaINS1_35MainloopSm100TmaUmmaWarpSpecializedILi3ELi2ELi4ENS5_IJNS4_1CILi2EEENSA_ILi1EEESC_EEEEENS5_IJNSA_ILi128EEESF_NSA_ILi64EEEEEEaNS5_IJlSC_lEEEaSI_NS4_8TiledMMAINS4_8MMA_AtomIJNS4_21SM100_MMA_S8_2x1SM_SSIaaiLi128ELi128ELNS4_4UMMA5MajorE0ELSN_0ELNSM_8SaturateE0EEEEEENS4_6LayoutINS5_IJSC_SC_SC_EEENS5_IJNSA_ILi0EEEST_ST_EEEEENS5_IJNS4_10UnderscoreESW_SW_EEEEENS4_18SM100_TMA_2SM_LOADENS4_14ComposedLayoutINS4_7SwizzleILi2ELi4ELi3EEENS4_18smem_ptr_flag_bitsILi8EEENSR_INS5_IJNSA_ILi8EEESG_EEENS5_IJSG_SC_EEEEEEEvNS4_8identityESZ_S19_vS1A_EENS_8epilogue10collective18CollectiveEpilogueINS1C_23Sm100TmaWarpSpecializedILi2ELi2ELi32ELb0ELb0EEEJNS5_IJSG_SF_SG_EEENS5_IJNSR_ISG_SC_EENSR_INS5_IJNSA_ILi32EEESB_EEENS5_IJSC_SG_EEEEEEEEaSI_aSI_NS1C_6fusion15FusionCallbacksIS1G_NS1O_17LinearCombinationIaiaiLNS_15FloatRoundStyleE2EEES1H_S1N_JEEENS4_5SM1004TMEM4LOAD26SM100_TMEM_LOAD_32dp32b32xENS4_13SM90_TMA_LOADENS10_INS11_ILi1ELi4ELi3EEES14_NSR_INS5_IJS15_S1J_EEENS5_IJS1J_SC_EEEEEEENS4_39AutoVectorizingCopyWithAssumedAlignmentILi128EEENS4_14SM90_TMA_STOREES23_S25_S25_EEEvvEEEEvNT_6ParamsE --------------------------
	.section	.nv.constant0._ZN7cutlass13device_kernelINS_4gemm6kernel13GemmUniversalIN4cute5tupleIJiiiiEEENS1_10collective13CollectiveMmaINS1_35MainloopSm100TmaUmmaWarpSpecializedILi3ELi2ELi4ENS5_IJNS4_1CILi2EEENSA_ILi1EEESC_EEEEENS5_IJNSA_ILi128EEESF_NSA_ILi64EEEEEEaNS5_IJlSC_lEEEaSI_NS4_8TiledMMAINS4_8MMA_AtomIJNS4_21SM100_MMA_S8_2x1SM_SSIaaiLi128ELi128ELNS4_4UMMA5MajorE0ELSN_0ELNSM_8SaturateE0EEEEEENS4_6LayoutINS5_IJSC_SC_SC_EEENS5_IJNSA_ILi0EEEST_ST_EEEEENS5_IJNS4_10UnderscoreESW_SW_EEEEENS4_18SM100_TMA_2SM_LOADENS4_14ComposedLayoutINS4_7SwizzleILi2ELi4ELi3EEENS4_18smem_ptr_flag_bitsILi8EEENSR_INS5_IJNSA_ILi8EEESG_EEENS5_IJSG_SC_EEEEEEEvNS4_8identityESZ_S19_vS1A_EENS_8epilogue10collective18CollectiveEpilogueINS1C_23Sm100TmaWarpSpecializedILi2ELi2ELi32ELb0ELb0EEEJNS5_IJSG_SF_SG_EEENS5_IJNSR_ISG_SC_EENSR_INS5_IJNSA_ILi32EEESB_EEENS5_IJSC_SG_EEEEEEEEaSI_aSI_NS1C_6fusion15FusionCallbacksIS1G_NS1O_17LinearCombinationIaiaiLNS_15FloatRoundStyleE2EEES1H_S1N_JEEENS4_5SM1004TMEM4LOAD26SM100_TMEM_LOAD_32dp32b32xENS4_13SM90_TMA_LOADENS10_INS11_ILi1ELi4ELi3EEES14_NSR_INS5_IJS15_S1J_EEENS5_IJS1J_SC_EEEEEEENS4_39AutoVectorizingCopyWithAssumedAlignmentILi128EEENS4_14SM90_TMA_STOREES23_S25_S25_EEEvvEEEEvNT_6ParamsE,"a",@progbits
	.sectionflags	@""
	.align	4
.nv.constant0._ZN7cutlass13device_kernelINS_4gemm6kernel13GemmUniversalIN4cute5tupleIJiiiiEEENS1_10collective13CollectiveMmaINS1_35MainloopSm100TmaUmmaWarpSpecializedILi3ELi2ELi4ENS5_IJNS4_1CILi2EEENSA_ILi1EEESC_EEEEENS5_IJNSA_ILi128EEESF_NSA_ILi64EEEEEEaNS5_IJlSC_lEEEaSI_NS4_8TiledMMAINS4_8MMA_AtomIJNS4_21SM100_MMA_S8_2x1SM_SSIaaiLi128ELi128ELNS4_4UMMA5MajorE0ELSN_0ELNSM_8SaturateE0EEEEEENS4_6LayoutINS5_IJSC_SC_SC_EEENS5_IJNSA_ILi0EEEST_ST_EEEEENS5_IJNS4_10UnderscoreESW_SW_EEEEENS4_18SM100_TMA_2SM_LOADENS4_14ComposedLayoutINS4_7SwizzleILi2ELi4ELi3EEENS4_18smem_ptr_flag_bitsILi8EEENSR_INS5_IJNSA_ILi8EEESG_EEENS5_IJSG_SC_EEEEEEEvNS4_8identityESZ_S19_vS1A_EENS_8epilogue10collective18CollectiveEpilogueINS1C_23Sm100TmaWarpSpecializedILi2ELi2ELi32ELb0ELb0EEEJNS5_IJSG_SF_SG_EEENS5_IJNSR_ISG_SC_EENSR_INS5_IJNSA_ILi32EEESB_EEENS5_IJSC_SG_EEEEEEEEaSI_aSI_NS1C_6fusion15FusionCallbacksIS1G_NS1O_17LinearCombinationIaiaiLNS_15FloatRoundStyleE2EEES1H_S1N_JEEENS4_5SM1004TMEM4LOAD26SM100_TMEM_LOAD_32dp32b32xENS4_13SM90_TMA_LOADENS10_INS11_ILi1ELi4ELi3EEES14_NSR_INS5_IJS15_S1J_EEENS5_IJS1J_SC_EEEEEEENS4_39AutoVectorizingCopyWithAssumedAlignmentILi128EEENS4_14SM90_TMA_STOREES23_S25_S25_EEEvvEEEEvNT_6ParamsE:
	.zero		2944


//--------------------- SYMBOLS --------------------------

	.type		.nv.reservedSmem.offset0,@object
	.size		.nv.reservedSmem.offset0,0x4
	.type		.nv.reservedSmem.cap,@object
	.size		.nv.reservedSmem.cap,0x4
	.type		__assertfail,@function
